	.headerflags	@"EF_CUDA_TEXMODE_UNIFIED EF_CUDA_64BIT_ADDRESS EF_CUDA_SM80 EF_CUDA_VIRTUAL_SM(EF_CUDA_SM80)"
	.elftype	@"ET_EXEC"


//--------------------- .nv.info                  --------------------------
	.section	.nv.info,"",@"SHT_CUDA_INFO"
	.align	4


	//----- nvinfo : EIATTR_REGCOUNT
	.align		4
        /*0000*/ 	.byte	0x04, 0x2f
        /*0002*/ 	.short	(.L_1 - .L_0)
	.align		4
.L_0:
        /*0004*/ 	.word	index@(matmul_kernel_01234567891011)
        /*0008*/ 	.word	0x000000db


	//----- nvinfo : EIATTR_MAX_STACK_SIZE
	.align		4
.L_1:
        /*000c*/ 	.byte	0x04, 0x23
        /*000e*/ 	.short	(.L_3 - .L_2)
	.align		4
.L_2:
        /*0010*/ 	.word	index@(matmul_kernel_01234567891011)
        /*0014*/ 	.word	0x00000000


	//----- nvinfo : EIATTR_MIN_STACK_SIZE
	.align		4
.L_3:
        /*0018*/ 	.byte	0x04, 0x12
        /*001a*/ 	.short	(.L_5 - .L_4)
	.align		4
.L_4:
        /*001c*/ 	.word	index@(matmul_kernel_01234567891011)
        /*0020*/ 	.word	0x00000000


	//----- nvinfo : EIATTR_FRAME_SIZE
	.align		4
.L_5:
        /*0024*/ 	.byte	0x04, 0x11
        /*0026*/ 	.short	(.L_7 - .L_6)
	.align		4
.L_6:
        /*0028*/ 	.word	index@(matmul_kernel_01234567891011)
        /*002c*/ 	.word	0x00000000
.L_7:


//--------------------- .nv.info.matmul_kernel_01234567891011 --------------------------
	.section	.nv.info.matmul_kernel_01234567891011,"",@"SHT_CUDA_INFO"
	.align	4


	//----- nvinfo : EIATTR_CUDA_API_VERSION
	.align		4
        /*0000*/ 	.byte	0x04, 0x37
        /*0002*/ 	.short	(.L_9 - .L_8)
.L_8:
        /*0004*/ 	.word	0x00000079


	//----- nvinfo : EIATTR_SW2861232_WAR
	.align		4
.L_9:
        /*0008*/ 	.byte	0x01, 0x35
	.zero		2


	//----- nvinfo : EIATTR_PARAM_CBANK
	.align		4
        /*000c*/ 	.byte	0x04, 0x0a
        /*000e*/ 	.short	(.L_11 - .L_10)
	.align		4
.L_10:
        /*0010*/ 	.word	index@(.nv.constant0.matmul_kernel_01234567891011)
        /*0014*/ 	.short	0x0160
        /*0016*/ 	.short	0x003c


	//----- nvinfo : EIATTR_CBANK_PARAM_SIZE
	.align		4
.L_11:
        /*0018*/ 	.byte	0x03, 0x19
        /*001a*/ 	.short	0x003c


	//----- nvinfo : EIATTR_KPARAM_INFO
	.align		4
        /*001c*/ 	.byte	0x04, 0x17
        /*001e*/ 	.short	(.L_13 - .L_12)
.L_12:
        /*0020*/ 	.word	0x00000000
        /*0024*/ 	.short	0x000b
        /*0026*/ 	.short	0x0038
        /*0028*/ 	.byte	0x00, 0xf0, 0x11, 0x00


	//----- nvinfo : EIATTR_KPARAM_INFO
	.align		4
.L_13:
        /*002c*/ 	.byte	0x04, 0x17
        /*002e*/ 	.short	(.L_15 - .L_14)
.L_14:
        /*0030*/ 	.word	0x00000000
        /*0034*/ 	.short	0x000a
        /*0036*/ 	.short	0x0034
        /*0038*/ 	.byte	0x00, 0xf0, 0x11, 0x00


	//----- nvinfo : EIATTR_KPARAM_INFO
	.align		4
.L_15:
        /*003c*/ 	.byte	0x04, 0x17
        /*003e*/ 	.short	(.L_17 - .L_16)
.L_16:
        /*0040*/ 	.word	0x00000000
        /*0044*/ 	.short	0x0009
        /*0046*/ 	.short	0x0030
        /*0048*/ 	.byte	0x00, 0xf0, 0x11, 0x00


	//----- nvinfo : EIATTR_KPARAM_INFO
	.align		4
.L_17:
        /*004c*/ 	.byte	0x04, 0x17
        /*004e*/ 	.short	(.L_19 - .L_18)
.L_18:
        /*0050*/ 	.word	0x00000000
        /*0054*/ 	.short	0x0008
        /*0056*/ 	.short	0x002c
        /*0058*/ 	.byte	0x00, 0xf0, 0x11, 0x00


	//----- nvinfo : EIATTR_KPARAM_INFO
	.align		4
.L_19:
        /*005c*/ 	.byte	0x04, 0x17
        /*005e*/ 	.short	(.L_21 - .L_20)
.L_20:
        /*0060*/ 	.word	0x00000000
        /*0064*/ 	.short	0x0007
        /*0066*/ 	.short	0x0028
        /*0068*/ 	.byte	0x00, 0xf0, 0x11, 0x00


	//----- nvinfo : EIATTR_KPARAM_INFO
	.align		4
.L_21:
        /*006c*/ 	.byte	0x04, 0x17
        /*006e*/ 	.short	(.L_23 - .L_22)
.L_22:
        /*0070*/ 	.word	0x00000000
        /*0074*/ 	.short	0x0006
        /*0076*/ 	.short	0x0024
        /*0078*/ 	.byte	0x00, 0xf0, 0x11, 0x00


	//----- nvinfo : EIATTR_KPARAM_INFO
	.align		4
.L_23:
        /*007c*/ 	.byte	0x04, 0x17
        /*007e*/ 	.short	(.L_25 - .L_24)
.L_24:
        /*0080*/ 	.word	0x00000000
        /*0084*/ 	.short	0x0005
        /*0086*/ 	.short	0x0020
        /*0088*/ 	.byte	0x00, 0xf0, 0x11, 0x00


	//----- nvinfo : EIATTR_KPARAM_INFO
	.align		4
.L_25:
        /*008c*/ 	.byte	0x04, 0x17
        /*008e*/ 	.short	(.L_27 - .L_26)
.L_26:
        /*0090*/ 	.word	0x00000000
        /*0094*/ 	.short	0x0004
        /*0096*/ 	.short	0x001c
        /*0098*/ 	.byte	0x00, 0xf0, 0x11, 0x00


	//----- nvinfo : EIATTR_KPARAM_INFO
	.align		4
.L_27:
        /*009c*/ 	.byte	0x04, 0x17
        /*009e*/ 	.short	(.L_29 - .L_28)
.L_28:
        /*00a0*/ 	.word	0x00000000
        /*00a4*/ 	.short	0x0003
        /*00a6*/ 	.short	0x0018
        /*00a8*/ 	.byte	0x00, 0xf0, 0x11, 0x00


	//----- nvinfo : EIATTR_KPARAM_INFO
	.align		4
.L_29:
        /*00ac*/ 	.byte	0x04, 0x17
        /*00ae*/ 	.short	(.L_31 - .L_30)
.L_30:
        /*00b0*/ 	.word	0x00000000
        /*00b4*/ 	.short	0x0002
        /*00b6*/ 	.short	0x0010
        /*00b8*/ 	.byte	0x00, 0xf0, 0x21, 0x00


	//----- nvinfo : EIATTR_KPARAM_INFO
	.align		4
.L_31:
        /*00bc*/ 	.byte	0x04, 0x17
        /*00be*/ 	.short	(.L_33 - .L_32)
.L_32:
        /*00c0*/ 	.word	0x00000000
        /*00c4*/ 	.short	0x0001
        /*00c6*/ 	.short	0x0008
        /*00c8*/ 	.byte	0x00, 0xf0, 0x21, 0x00


	//----- nvinfo : EIATTR_KPARAM_INFO
	.align		4
.L_33:
        /*00cc*/ 	.byte	0x04, 0x17
        /*00ce*/ 	.short	(.L_35 - .L_34)
.L_34:
        /*00d0*/ 	.word	0x00000000
        /*00d4*/ 	.short	0x0000
        /*00d6*/ 	.short	0x0000
        /*00d8*/ 	.byte	0x00, 0xf0, 0x21, 0x00


	//----- nvinfo : EIATTR_MAXREG_COUNT
	.align		4
.L_35:
        /*00dc*/ 	.byte	0x03, 0x1b
        /*00de*/ 	.short	0x00ff


	//----- nvinfo : EIATTR_EXIT_INSTR_OFFSETS
	.align		4
        /*00e0*/ 	.byte	0x04, 0x1c
        /*00e2*/ 	.short	(.L_37 - .L_36)


	//   ....[0]....
.L_36:
        /*00e4*/ 	.word	0x00004f10


	//   ....[1]....
        /*00e8*/ 	.word	0x00004f40


	//----- nvinfo : EIATTR_MAX_THREADS
	.align		4
.L_37:
        /*00ec*/ 	.byte	0x04, 0x05
        /*00ee*/ 	.short	(.L_39 - .L_38)
.L_38:
        /*00f0*/ 	.word	0x00000040
        /*00f4*/ 	.word	0x00000001
        /*00f8*/ 	.word	0x00000001
.L_39:


//--------------------- .nv.constant0.matmul_kernel_01234567891011 --------------------------
	.section	.nv.constant0.matmul_kernel_01234567891011,"a",@progbits
	.align	4
.nv.constant0.matmul_kernel_01234567891011:
	.zero		412


//--------------------- .text.matmul_kernel_01234567891011 --------------------------
	.section	.text.matmul_kernel_01234567891011,"ax",@progbits
	.sectionflags	@"SHF_BARRIERS=1"
	.sectioninfo	@"SHI_REGISTERS=219"
	.align	128
        .global         matmul_kernel_01234567891011
        .type           matmul_kernel_01234567891011,@function
        .size           matmul_kernel_01234567891011,(.L_x_4 - matmul_kernel_01234567891011)
        .other          matmul_kernel_01234567891011,@"STO_CUDA_ENTRY STV_DEFAULT"
matmul_kernel_01234567891011:
.text.matmul_kernel_01234567891011:
[----:B------:R-:W-:-:S02]  /*0000*/  IMAD.MOV.U32 R1, RZ, RZ, c[0x0][0x28] ;  /* 0x00000a00ff017624 */ /* 0x000fc400078e00ff */
[----:B------:R-:W-:Y:S01]  /*0010*/  IMAD.MOV.U32 R0, RZ, RZ, c[0x0][0x17c] ;  /* 0x00005f00ff007624 */ /* 0x000fe200078e00ff */
[----:B------:R-:W0:Y:S01]  /*0020*/  S2R R5, SR_CTAID.X ;  /* 0x0000000000057919 */ /* 0x000e220000002500 */
[----:B------:R-:W-:Y:S01]  /*0030*/  IMAD.MOV.U32 R146, RZ, RZ, c[0x0][0x180] ;  /* 0x00006000ff927624 */ /* 0x000fe200078e00ff */
[----:B------:R-:W-:Y:S02]  /*0040*/  ULDC UR5, c[0x0][0x180] ;  /* 0x0000600000057ab9 */ /* 0x000fe40000000800 */
[----:B------:R-:W-:Y:S01]  /*0050*/  IADD3 R0, R0, 0x3f, RZ ;  /* 0x0000003f00007810 */ /* 0x000fe20007ffe0ff */
[----:B------:R-:W-:Y:S01]  /*0060*/  ULDC.64 UR6, c[0x0][0x118] ;  /* 0x0000460000067ab9 */ /* 0x000fe20000000a00 */
[----:B------:R-:W-:Y:S02]  /*0070*/  IADD3 R146, R146, 0x1f, RZ ;  /* 0x0000001f92927810 */ /* 0x000fe40007ffe0ff */
[----:B------:R-:W-:-:S04]  /*0080*/  SHF.R.S32.HI R3, RZ, 0x1f, R0 ;  /* 0x0000001fff037819 */ /* 0x000fc80000011400 */
[----:B------:R-:W-:-:S04]  /*0090*/  LEA.HI R3, R3, R0, RZ, 0x6 ;  /* 0x0000000003037211 */ /* 0x000fc800078f30ff */
[----:B------:R-:W-:-:S05]  /*00a0*/  SHF.R.S32.HI R3, RZ, 0x6, R3 ;  /* 0x00000006ff037819 */ /* 0x000fca0000011403 */
[----:B------:R-:W-:Y:S01]  /*00b0*/  IMAD.SHL.U32 R4, R3, 0x8, RZ ;  /* 0x0000000803047824 */ /* 0x000fe200078e00ff */
[----:B0-----:R-:W-:-:S04]  /*00c0*/  IABS R8, R5 ;  /* 0x0000000500087213 */ /* 0x001fc80000000000 */
[-C--:B------:R-:W-:Y:S02]  /*00d0*/  IABS R7, R4.reuse ;  /* 0x0000000400077213 */ /* 0x080fe40000000000 */
[----:B------:R-:W-:Y:S02]  /*00e0*/  IABS R10, R4 ;  /* 0x00000004000a7213 */ /* 0x000fe40000000000 */
[----:B------:R-:W0:Y:S08]  /*00f0*/  I2F.RP R0, R7 ;  /* 0x0000000700007306 */ /* 0x000e300000209400 */
[----:B0-----:R-:W0:Y:S02]  /*0100*/  MUFU.RCP R0, R0 ;  /* 0x0000000000007308 */ /* 0x001e240000001000 */
[----:B0-----:R-:W-:Y:S01]  /*0110*/  IADD3 R2, R0, 0xffffffe, RZ ;  /* 0x0ffffffe00027810 */ /* 0x001fe20007ffe0ff */
[----:B------:R-:W-:-:S05]  /*0120*/  IMAD.MOV R0, RZ, RZ, -R10 ;  /* 0x000000ffff007224 */ /* 0x000fca00078e0a0a */
[----:B------:R0:W1:Y:S02]  /*0130*/  F2I.FTZ.U32.TRUNC.NTZ R3, R2 ;  /* 0x0000000200037305 */ /* 0x000064000021f000 */
[----:B0-----:R-:W-:Y:S02]  /*0140*/  IMAD.MOV.U32 R2, RZ, RZ, RZ ;  /* 0x000000ffff027224 */ /* 0x001fe400078e00ff */
[----:B-1----:R-:W-:-:S04]  /*0150*/  IMAD.MOV R6, RZ, RZ, -R3 ;  /* 0x000000ffff067224 */ /* 0x002fc800078e0a03 */
[----:B------:R-:W-:Y:S02]  /*0160*/  IMAD R9, R6, R7, RZ ;  /* 0x0000000706097224 */ /* 0x000fe400078e02ff */
[----:B------:R-:W-:Y:S02]  /*0170*/  IMAD.MOV.U32 R6, RZ, RZ, R8 ;  /* 0x000000ffff067224 */ /* 0x000fe400078e0008 */
[----:B------:R-:W-:-:S06]  /*0180*/  IMAD.HI.U32 R3, R3, R9, R2 ;  /* 0x0000000903037227 */ /* 0x000fcc00078e0002 */
[----:B------:R-:W-:-:S04]  /*0190*/  IMAD.HI.U32 R3, R3, R6, RZ ;  /* 0x0000000603037227 */ /* 0x000fc800078e00ff */
[----:B------:R-:W-:-:S05]  /*01a0*/  IMAD R0, R3, R0, R6 ;  /* 0x0000000003007224 */ /* 0x000fca00078e0206 */
[----:B------:R-:W-:-:S13]  /*01b0*/  ISETP.GT.U32.AND P1, PT, R7, R0, PT ;  /* 0x000000000700720c */ /* 0x000fda0003f24070 */
[----:B------:R-:W-:Y:S01]  /*01c0*/  @!P1 IMAD.IADD R0, R0, 0x1, -R7 ;  /* 0x0000000100009824 */ /* 0x000fe200078e0a07 */
[----:B------:R-:W-:Y:S02]  /*01d0*/  @!P1 IADD3 R3, R3, 0x1, RZ ;  /* 0x0000000103039810 */ /* 0x000fe40007ffe0ff */
[----:B------:R-:W-:Y:S02]  /*01e0*/  ISETP.NE.AND P1, PT, R4, RZ, PT ;  /* 0x000000ff0400720c */ /* 0x000fe40003f25270 */
[----:B------:R-:W-:Y:S02]  /*01f0*/  ISETP.GE.U32.AND P0, PT, R0, R7, PT ;  /* 0x000000070000720c */ /* 0x000fe40003f06070 */
[----:B------:R-:W-:-:S04]  /*0200*/  LOP3.LUT R0, R5, R4, RZ, 0x3c, !PT ;  /* 0x0000000405007212 */ /* 0x000fc800078e3cff */
[----:B------:R-:W-:Y:S01]  /*0210*/  ISETP.GE.AND P2, PT, R0, RZ, PT ;  /* 0x000000ff0000720c */ /* 0x000fe20003f46270 */
[----:B------:R-:W-:-:S05]  /*0220*/  IMAD.MOV.U32 R0, RZ, RZ, 0x1f ;  /* 0x0000001fff007424 */ /* 0x000fca00078e00ff */
[----:B------:R-:W-:Y:S02]  /*0230*/  IADD3 R0, R0, c[0x0][0x178], RZ ;  /* 0x00005e0000007a10 */ /* 0x000fe40007ffe0ff */
[----:B------:R-:W-:-:S05]  /*0240*/  @P0 IADD3 R3, R3, 0x1, RZ ;  /* 0x0000000103030810 */ /* 0x000fca0007ffe0ff */
[----:B------:R-:W-:Y:S01]  /*0250*/  IMAD.MOV.U32 R8, RZ, RZ, R3 ;  /* 0x000000ffff087224 */ /* 0x000fe200078e0003 */
[----:B------:R-:W-:-:S03]  /*0260*/  SHF.R.S32.HI R3, RZ, 0x1f, R0 ;  /* 0x0000001fff037819 */ /* 0x000fc60000011400 */
[----:B------:R-:W-:Y:S01]  /*0270*/  @!P2 IMAD.MOV R8, RZ, RZ, -R8 ;  /* 0x000000ffff08a224 */ /* 0x000fe200078e0a08 */
[----:B------:R-:W-:Y:S02]  /*0280*/  @!P1 LOP3.LUT R8, RZ, R4, RZ, 0x33, !PT ;  /* 0x00000004ff089212 */ /* 0x000fe400078e33ff */
[----:B------:R-:W-:Y:S02]  /*0290*/  LEA.HI R3, R3, R0, RZ, 0x5 ;  /* 0x0000000003037211 */ /* 0x000fe400078f28ff */
[----:B------:R-:W-:Y:S01]  /*02a0*/  ISETP.GE.AND P2, PT, R5, RZ, PT ;  /* 0x000000ff0500720c */ /* 0x000fe20003f46270 */
[----:B------:R-:W-:Y:S02]  /*02b0*/  IMAD.SHL.U32 R10, R8, 0x8, RZ ;  /* 0x00000008080a7824 */ /* 0x000fe400078e00ff */
[----:B------:R-:W-:-:S03]  /*02c0*/  IMAD.MOV R8, RZ, RZ, -R8 ;  /* 0x000000ffff087224 */ /* 0x000fc600078e0a08 */
[----:B------:R-:W-:Y:S01]  /*02d0*/  LEA.HI.SX32 R3, R3, -R10, 0x1b ;  /* 0x8000000a03037211 */ /* 0x000fe200078fdaff */
[----:B------:R-:W-:-:S03]  /*02e0*/  IMAD R4, R4, R8, R5 ;  /* 0x0000000804047224 */ /* 0x000fc600078e0205 */
[----:B------:R-:W-:-:S04]  /*02f0*/  IMNMX R11, R3, 0x8, PT ;  /* 0x00000008030b7817 */ /* 0x000fc80003800200 */
[-C--:B------:R-:W-:Y:S02]  /*0300*/  IABS R7, R11.reuse ;  /* 0x0000000b00077213 */ /* 0x080fe40000000000 */
[----:B------:R-:W-:Y:S02]  /*0310*/  IABS R8, R11 ;  /* 0x0000000b00087213 */ /* 0x000fe40000000000 */
[----:B------:R-:W0:Y:S08]  /*0320*/  I2F.RP R0, R7 ;  /* 0x0000000700007306 */ /* 0x000e300000209400 */
[----:B0-----:R-:W0:Y:S02]  /*0330*/  MUFU.RCP R0, R0 ;  /* 0x0000000000007308 */ /* 0x001e240000001000 */
[----:B0-----:R-:W-:-:S06]  /*0340*/  IADD3 R2, R0, 0xffffffe, RZ ;  /* 0x0ffffffe00027810 */ /* 0x001fcc0007ffe0ff */
[----:B------:R0:W1:Y:S02]  /*0350*/  F2I.FTZ.U32.TRUNC.NTZ R3, R2 ;  /* 0x0000000200037305 */ /* 0x000064000021f000 */
[----:B0-----:R-:W-:Y:S02]  /*0360*/  IMAD.MOV.U32 R2, RZ, RZ, RZ ;  /* 0x000000ffff027224 */ /* 0x001fe400078e00ff */
[----:B-1----:R-:W-:-:S04]  /*0370*/  IMAD.MOV R12, RZ, RZ, -R3 ;  /* 0x000000ffff0c7224 */ /* 0x002fc800078e0a03 */
[----:B------:R-:W-:Y:S01]  /*0380*/  IMAD R9, R12, R7, RZ ;  /* 0x000000070c097224 */ /* 0x000fe200078e02ff */
[----:B------:R-:W-:Y:S02]  /*0390*/  IABS R12, R4 ;  /* 0x00000004000c7213 */ /* 0x000fe40000000000 */
[----:B------:R-:W-:Y:S01]  /*03a0*/  LOP3.LUT R4, R4, R11, RZ, 0x3c, !PT ;  /* 0x0000000b04047212 */ /* 0x000fe200078e3cff */
[----:B------:R-:W-:-:S03]  /*03b0*/  IMAD.HI.U32 R3, R3, R9, R2 ;  /* 0x0000000903037227 */ /* 0x000fc600078e0002 */
[----:B------:R-:W-:Y:S01]  /*03c0*/  ISETP.GE.AND P4, PT, R4, RZ, PT ;  /* 0x000000ff0400720c */ /* 0x000fe20003f86270 */
[----:B------:R-:W-:Y:S02]  /*03d0*/  IMAD.MOV R9, RZ, RZ, -R8 ;  /* 0x000000ffff097224 */ /* 0x000fe400078e0a08 */
[----:B------:R-:W-:Y:S02]  /*03e0*/  IMAD.MOV.U32 R8, RZ, RZ, R12 ;  /* 0x000000ffff087224 */ /* 0x000fe400078e000c */
[----:B------:R-:W-:-:S04]  /*03f0*/  IMAD.HI.U32 R0, R3, R6, RZ ;  /* 0x0000000603007227 */ /* 0x000fc800078e00ff */
[----:B------:R-:W-:-:S04]  /*0400*/  IMAD.HI.U32 R3, R3, R8, RZ ;  /* 0x0000000803037227 */ /* 0x000fc800078e00ff */
[-C--:B------:R-:W-:Y:S02]  /*0410*/  IMAD R2, R0, R9.reuse, R6 ;  /* 0x0000000900027224 */ /* 0x080fe400078e0206 */
[----:B------:R-:W-:-:S03]  /*0420*/  IMAD R0, R3, R9, R8 ;  /* 0x0000000903007224 */ /* 0x000fc600078e0208 */
[C---:B------:R-:W-:Y:S02]  /*0430*/  ISETP.GT.U32.AND P0, PT, R7.reuse, R2, PT ;  /* 0x000000020700720c */ /* 0x040fe40003f04070 */
[----:B------:R-:W-:-:S11]  /*0440*/  ISETP.GT.U32.AND P3, PT, R7, R0, PT ;  /* 0x000000000700720c */ /* 0x000fd60003f64070 */
[--C-:B------:R-:W-:Y:S02]  /*0450*/  @!P0 IMAD.IADD R2, R2, 0x1, -R7.reuse ;  /* 0x0000000102028824 */ /* 0x100fe400078e0a07 */
[--C-:B------:R-:W-:Y:S01]  /*0460*/  @!P3 IMAD.IADD R0, R0, 0x1, -R7.reuse ;  /* 0x000000010000b824 */ /* 0x100fe200078e0a07 */
[----:B------:R-:W-:Y:S02]  /*0470*/  @!P3 IADD3 R3, R3, 0x1, RZ ;  /* 0x000000010303b810 */ /* 0x000fe40007ffe0ff */
[----:B------:R-:W-:Y:S02]  /*0480*/  ISETP.GT.U32.AND P1, PT, R7, R2, PT ;  /* 0x000000020700720c */ /* 0x000fe40003f24070 */
[----:B------:R-:W-:Y:S02]  /*0490*/  ISETP.GE.U32.AND P0, PT, R0, R7, PT ;  /* 0x000000070000720c */ /* 0x000fe40003f06070 */
[----:B------:R-:W0:Y:S09]  /*04a0*/  S2R R0, SR_TID.X ;  /* 0x0000000000007919 */ /* 0x000e320000002100 */
[----:B------:R-:W-:-:S02]  /*04b0*/  @!P1 IMAD.IADD R2, R2, 0x1, -R7 ;  /* 0x0000000102029824 */ /* 0x000fc400078e0a07 */
[----:B------:R-:W-:Y:S02]  /*04c0*/  @P0 IADD3 R3, R3, 0x1, RZ ;  /* 0x0000000103030810 */ /* 0x000fe40007ffe0ff */
[----:B------:R-:W-:Y:S01]  /*04d0*/  @!P2 IMAD.MOV R2, RZ, RZ, -R2 ;  /* 0x000000ffff02a224 */ /* 0x000fe200078e0a02 */
[----:B------:R-:W-:Y:S02]  /*04e0*/  ISETP.NE.AND P0, PT, R11, RZ, PT ;  /* 0x000000ff0b00720c */ /* 0x000fe40003f05270 */
[----:B------:R-:W-:Y:S01]  /*04f0*/  IMAD.MOV.U32 R4, RZ, RZ, R3 ;  /* 0x000000ffff047224 */ /* 0x000fe200078e0003 */
[----:B------:R-:W-:-:S03]  /*0500*/  LOP3.LUT R3, RZ, R11, RZ, 0x33, !PT ;  /* 0x0000000bff037212 */ /* 0x000fc600078e33ff */
[----:B------:R-:W-:Y:S01]  /*0510*/  @!P4 IMAD.MOV R4, RZ, RZ, -R4 ;  /* 0x000000ffff04c224 */ /* 0x000fe200078e0a04 */
[C---:B------:R-:W-:Y:S02]  /*0520*/  SEL R2, R3.reuse, R2, !P0 ;  /* 0x0000000203027207 */ /* 0x040fe40004000000 */
[----:B0-----:R-:W-:Y:S02]  /*0530*/  SHF.R.U32.HI R37, RZ, 0x5, R0 ;  /* 0x00000005ff257819 */ /* 0x001fe40000011600 */
[----:B------:R-:W-:Y:S01]  /*0540*/  SEL R4, R3, R4, !P0 ;  /* 0x0000000403047207 */ /* 0x000fe20004000000 */
[----:B------:R-:W-:Y:S01]  /*0550*/  IMAD.IADD R10, R10, 0x1, R2 ;  /* 0x000000010a0a7824 */ /* 0x000fe200078e0202 */
[----:B------:R-:W-:Y:S02]  /*0560*/  ISETP.GT.AND P0, PT, R146, 0x1f, PT ;  /* 0x0000001f9200780c */ /* 0x000fe40003f04270 */
[----:B------:R-:W-:Y:S01]  /*0570*/  SHF.R.U32.HI R3, RZ, 0x5, R0 ;  /* 0x00000005ff037819 */ /* 0x000fe20000011600 */
[----:B------:R-:W-:-:S03]  /*0580*/  IMAD.SHL.U32 R9, R4, 0x40, RZ ;  /* 0x0000004004097824 */ /* 0x000fc600078e00ff */
[----:B------:R-:W-:Y:S02]  /*0590*/  SGXT.U32 R2, R3, 0x6 ;  /* 0x000000060302781a */ /* 0x000fe40000000000 */
[----:B------:R-:W-:Y:S02]  /*05a0*/  LOP3.LUT R3, R0, 0x1f, RZ, 0xc0, !PT ;  /* 0x0000001f00037812 */ /* 0x000fe400078ec0ff */
[C---:B------:R-:W-:Y:S02]  /*05b0*/  IADD3 R38, R2.reuse, 0x2, RZ ;  /* 0x0000000202267810 */ /* 0x040fe40007ffe0ff */
[----:B------:R-:W-:Y:S01]  /*05c0*/  IADD3 R39, R2, 0x4, RZ ;  /* 0x0000000402277810 */ /* 0x000fe20007ffe0ff */
[----:B------:R-:W-:Y:S01]  /*05d0*/  IMAD R4, R10, 0x20, R3 ;  /* 0x000000200a047824 */ /* 0x000fe200078e0203 */
[----:B------:R-:W-:Y:S01]  /*05e0*/  IADD3 R42, R2, 0x6, RZ ;  /* 0x00000006022a7810 */ /* 0x000fe20007ffe0ff */
[--C-:B------:R-:W-:Y:S01]  /*05f0*/  IMAD.IADD R6, R38, 0x1, R9.reuse ;  /* 0x0000000126067824 */ /* 0x100fe200078e0209 */
[----:B------:R-:W-:Y:S01]  /*0600*/  LOP3.LUT R5, R9, R2, RZ, 0xfc, !PT ;  /* 0x0000000209057212 */ /* 0x000fe200078efcff */
[----:B------:R-:W-:-:S02]  /*0610*/  IMAD.IADD R7, R39, 0x1, R9 ;  /* 0x0000000127077824 */ /* 0x000fc400078e0209 */
[----:B------:R-:W-:Y:S01]  /*0620*/  IMAD.IADD R8, R42, 0x1, R9 ;  /* 0x000000012a087824 */ /* 0x000fe200078e0209 */
[C---:B------:R-:W-:Y:S02]  /*0630*/  IADD3 R9, R5.reuse, 0x8, RZ ;  /* 0x0000000805097810 */ /* 0x040fe40007ffe0ff */
[C---:B------:R-:W-:Y:S02]  /*0640*/  IADD3 R10, R5.reuse, 0xa, RZ ;  /* 0x0000000a050a7810 */ /* 0x040fe40007ffe0ff */
[C---:B------:R-:W-:Y:S02]  /*0650*/  IADD3 R11, R5.reuse, 0xc, RZ ;  /* 0x0000000c050b7810 */ /* 0x040fe40007ffe0ff */
[C---:B------:R-:W-:Y:S02]  /*0660*/  IADD3 R12, R5.reuse, 0xe, RZ ;  /* 0x0000000e050c7810 */ /* 0x040fe40007ffe0ff */
[C---:B------:R-:W-:Y:S02]  /*0670*/  IADD3 R13, R5.reuse, 0x10, RZ ;  /* 0x00000010050d7810 */ /* 0x040fe40007ffe0ff */
[----:B------:R-:W-:-:S02]  /*0680*/  IADD3 R14, R5, 0x12, RZ ;  /* 0x00000012050e7810 */ /* 0x000fc40007ffe0ff */
        /* <DEDUP_REMOVED lines=21> */
[----:B------:R-:W-:Y:S01]  /*07e0*/  IADD3 R36, R5, 0x3e, RZ ;  /* 0x0000003e05247810 */ /* 0x000fe20007ffe0ff */
[----:B------:R-:W-:Y:S05]  /*07f0*/  @P0 BRA `(.L_x_0) ;  /* 0x0000012000000947 */ /* 0x000fea0003800000 */
[----:B------:R-:W-:Y:S01]  /*0800*/  IMAD.SHL.U32 R37, R37, 0x8, RZ ;  /* 0x0000000825257824 */ /* 0x000fe200078e00ff */
[----:B------:R-:W-:Y:S01]  /*0810*/  CS2R R96, SRZ ;  /* 0x0000000000607805 */ /* 0x000fe2000001ff00 */
        /* <DEDUP_REMOVED lines=15> */
[----:B------:R-:W-:Y:S05]  /*0910*/  BRA `(.L_x_1) ;  /* 0x000036e000007947 */ /* 0x000fea0003800000 */
.L_x_0:
[----:B------:R-:W-:Y:S01]  /*0920*/  IMAD.SHL.U32 R41, R3, 0x10, RZ ;  /* 0x0000001003297824 */ /* 0x000fe200078e00ff */
[----:B------:R-:W-:Y:S01]  /*0930*/  SHF.R.S32.HI R43, RZ, 0x1f, R146 ;  /* 0x0000001fff2b7819 */ /* 0x000fe20000011492 */
[----:B------:R-:W-:Y:S01]  /*0940*/  IMAD.SHL.U32 R51, R38, 0x20, RZ ;  /* 0x0000002026337824 */ /* 0x000fe200078e00ff */
[----:B------:R-:W-:Y:S01]  /*0950*/  LOP3.LUT R40, R0, 0x7, RZ, 0xc0, !PT ;  /* 0x0000000700287812 */ /* 0x000fe200078ec0ff */
[----:B------:R-:W-:Y:S01]  /*0960*/  IMAD.SHL.U32 R50, R39, 0x20, RZ ;  /* 0x0000002027327824 */ /* 0x000fe200078e00ff */
[----:B------:R-:W-:Y:S01]  /*0970*/  LOP3.LUT R41, R41, 0x100, RZ, 0xc0, !PT ;  /* 0x0000010029297812 */ /* 0x000fe200078ec0ff */
[----:B------:R-:W-:Y:S01]  /*0980*/  IMAD.SHL.U32 R49, R2, 0x20, RZ ;  /* 0x0000002002317824 */ /* 0x000fe200078e00ff */
[----:B------:R-:W-:Y:S01]  /*0990*/  LEA.HI R146, R43, R146, RZ, 0x5 ;  /* 0x000000922b927211 */ /* 0x000fe200078f28ff */
[----:B------:R-:W-:Y:S01]  /*09a0*/  IMAD.SHL.U32 R55, R42, 0x20, RZ ;  /* 0x000000202a377824 */ /* 0x000fe200078e00ff */
[----:B------:R-:W-:Y:S01]  /*09b0*/  IABS R43, c[0x0][0x17c] ;  /* 0x00005f00002b7a13 */ /* 0x000fe20000000000 */
[----:B------:R-:W-:Y:S01]  /*09c0*/  IMAD R162, R40, 0x20, R41 ;  /* 0x0000002028a27824 */ /* 0x000fe200078e0229 */
[----:B------:R-:W-:Y:S01]  /*09d0*/  SHF.R.U32.HI R47, RZ, 0x1, R38 ;  /* 0x00000001ff2f7819 */ /* 0x000fe20000011626 */
[----:B------:R-:W-:Y:S01]  /*09e0*/  IMAD.SHL.U32 R37, R37, 0x8, RZ ;  /* 0x0000000825257824 */ /* 0x000fe200078e00ff */
[----:B------:R-:W-:Y:S01]  /*09f0*/  SHF.R.U32.HI R53, RZ, 0x1, R39 ;  /* 0x00000001ff357819 */ /* 0x000fe20000011627 */
[----:B------:R-:W-:Y:S01]  /*0a00*/  IMAD.MOV.U32 R40, RZ, RZ, R43 ;  /* 0x000000ffff287224 */ /* 0x000fe200078e002b */
[----:B------:R-:W-:Y:S01]  /*0a10*/  IABS R45, c[0x0][0x178] ;  /* 0x00005e00002d7a13 */ /* 0x000fe20000000000 */
[----:B------:R-:W-:Y:S01]  /*0a20*/  IMAD.MOV.U32 R56, RZ, RZ, RZ ;  /* 0x000000ffff387224 */ /* 0x000fe200078e00ff */
[--C-:B------:R-:W-:Y:S01]  /*0a30*/  SHF.R.U32.HI R39, RZ, 0x6, R0.reuse ;  /* 0x00000006ff277819 */ /* 0x100fe20000011600 */
[----:B------:R-:W0:Y:S01]  /*0a40*/  I2F.RP R38, R40 ;  /* 0x0000002800267306 */ /* 0x000e220000209400 */
[----:B------:R-:W-:Y:S01]  /*0a50*/  SHF.R.U32.HI R46, RZ, 0x3, R3 ;  /* 0x00000003ff2e7819 */ /* 0x000fe20000011603 */
[----:B------:R-:W-:Y:S01]  /*0a60*/  IMAD.MOV.U32 R149, RZ, RZ, c[0x0][0x188] ;  /* 0x00006200ff957624 */ /* 0x000fe200078e00ff */
[----:B------:R-:W-:Y:S01]  /*0a70*/  SGXT.U32 R47, R47, 0x2 ;  /* 0x000000022f2f781a */ /* 0x000fe20000000000 */
[----:B------:R-:W-:Y:S01]  /*0a80*/  IMAD.MOV.U32 R151, RZ, RZ, c[0x0][0x18c] ;  /* 0x00006300ff977624 */ /* 0x000fe200078e00ff */
[----:B------:R-:W-:Y:S01]  /*0a90*/  SHF.R.U32.HI R41, RZ, 0x5, R0 ;  /* 0x00000005ff297819 */ /* 0x000fe20000011600 */
[----:B------:R-:W-:Y:S01]  /*0aa0*/  IMAD.MOV.U32 R140, RZ, RZ, c[0x0][0x168] ;  /* 0x00005a00ff8c7624 */ /* 0x000fe200078e00ff */
[----:B------:R-:W-:Y:S01]  /*0ab0*/  SGXT.U32 R39, R39, 0x2 ;  /* 0x000000022727781a */ /* 0x000fe20000000000 */
[----:B------:R-:W1:Y:S01]  /*0ac0*/  I2F.RP R43, R45 ;  /* 0x0000002d002b7306 */ /* 0x000e620000209400 */
[-C--:B------:R-:W-:Y:S01]  /*0ad0*/  LOP3.LUT R47, R47, R46.reuse, RZ, 0x3c, !PT ;  /* 0x0000002e2f2f7212 */ /* 0x080fe200078e3cff */
[----:B------:R-:W-:Y:S01]  /*0ae0*/  IMAD.MOV.U32 R142, RZ, RZ, c[0x0][0x160] ;  /* 0x00005800ff8e7624 */ /* 0x000fe200078e00ff */
[----:B------:R-:W-:Y:S01]  /*0af0*/  SGXT.U32 R41, R41, 0x5 ;  /* 0x000000052929781a */ /* 0x000fe20000000000 */
[----:B------:R-:W-:Y:S01]  /*0b00*/  IMAD.SHL.U32 R151, R151, 0x20, RZ ;  /* 0x0000002097977824 */ /* 0x000fe200078e00ff */
[----:B------:R-:W-:Y:S01]  /*0b10*/  LOP3.LUT R44, R46, R39, RZ, 0x3c, !PT ;  /* 0x000000272e2c7212 */ /* 0x000fe200078e3cff */
[----:B------:R-:W-:Y:S01]  /*0b20*/  IMAD.SHL.U32 R48, R47, 0x8, RZ ;  /* 0x000000082f307824 */ /* 0x000fe200078e00ff */
[----:B------:R-:W-:Y:S01]  /*0b30*/  SHF.R.U32.HI R52, RZ, 0x1, R42 ;  /* 0x00000001ff347819 */ /* 0x000fe2000001162a */
[----:B0-----:R-:W0:Y:S01]  /*0b40*/  MUFU.RCP R38, R38 ;  /* 0x0000002600267308 */ /* 0x001e220000001000 */
[----:B------:R-:W-:Y:S01]  /*0b50*/  SGXT.U32 R53, R53, 0x2 ;  /* 0x000000023535781a */ /* 0x000fe20000000000 */
[----:B------:R-:W-:Y:S01]  /*0b60*/  IMAD.SHL.U32 R39, R41, 0x20, RZ ;  /* 0x0000002029277824 */ /* 0x000fe200078e00ff */
[----:B------:R-:W-:Y:S01]  /*0b70*/  SGXT.U32 R47, R52, 0x2 ;  /* 0x00000002342f781a */ /* 0x000fe20000000000 */
[----:B------:R-:W-:Y:S01]  /*0b80*/  IMAD.SHL.U32 R44, R44, 0x8, RZ ;  /* 0x000000082c2c7824 */ /* 0x000fe200078e00ff */
[-C--:B------:R-:W-:Y:S01]  /*0b90*/  LOP3.LUT R53, R53, R46.reuse, RZ, 0x3c, !PT ;  /* 0x0000002e35357212 */ /* 0x080fe200078e3cff */
[----:B------:R-:W-:Y:S01]  /*0ba0*/  UMOV UR4, URZ ;  /* 0x0000003f00047c82 */ /* 0x000fe20008000000 */
[----:B------:R-:W-:-:S02]  /*0bb0*/  LOP3.LUT R47, R47, R46, RZ, 0x3c, !PT ;  /* 0x0000002e2f2f7212 */ /* 0x000fc400078e3cff */
[C---:B------:R-:W-:Y:S01]  /*0bc0*/  LOP3.LUT R39, R44.reuse, R39, RZ, 0xfc, !PT ;  /* 0x000000272c277212 */ /* 0x040fe200078efcff */
[----:B------:R-:W-:Y:S01]  /*0bd0*/  IMAD.SHL.U32 R53, R53, 0x8, RZ ;  /* 0x0000000835357824 */ /* 0x000fe200078e00ff */
[----:B------:R-:W-:Y:S01]  /*0be0*/  LOP3.LUT R49, R44, R49, RZ, 0xfc, !PT ;  /* 0x000000312c317212 */ /* 0x000fe200078efcff */
[----:B------:R-:W-:Y:S01]  /*0bf0*/  IMAD.SHL.U32 R42, R47, 0x8, RZ ;  /* 0x000000082f2a7824 */ /* 0x000fe200078e00ff */
[----:B------:R-:W-:Y:S01]  /*0c00*/  LOP3.LUT R51, R48, R51, RZ, 0xfc, !PT ;  /* 0x0000003330337212 */ /* 0x000fe200078efcff */
[----:B-1----:R-:W1:Y:S01]  /*0c10*/  MUFU.RCP R44, R43 ;  /* 0x0000002b002c7308 */ /* 0x002e620000001000 */
[----:B------:R-:W-:Y:S02]  /*0c20*/  SHF.R.U32.HI R48, RZ, 0x3, R3 ;  /* 0x00000003ff307819 */ /* 0x000fe40000011603 */
[----:B------:R-:W-:Y:S02]  /*0c30*/  SHF.R.U32.HI R52, RZ, 0x1, R0 ;  /* 0x00000001ff347819 */ /* 0x000fe40000011600 */
[----:B------:R-:W-:-:S02]  /*0c40*/  LOP3.LUT R53, R53, R50, RZ, 0xfc, !PT ;  /* 0x0000003235357212 */ /* 0x000fc400078efcff */
[----:B------:R-:W-:Y:S02]  /*0c50*/  LOP3.LUT R50, R0, 0x17, RZ, 0xc0, !PT ;  /* 0x0000001700327812 */ /* 0x000fe400078ec0ff */
[----:B------:R-:W-:Y:S02]  /*0c60*/  SGXT.U32 R47, R48, 0x1 ;  /* 0x00000001302f781a */ /* 0x000fe40000000000 */
[----:B------:R-:W-:Y:S02]  /*0c70*/  SGXT.U32 R48, R52, 0x2 ;  /* 0x000000023430781a */ /* 0x000fe40000000000 */
[----:B------:R-:W-:Y:S02]  /*0c80*/  LOP3.LUT R55, R42, R55, RZ, 0xfc, !PT ;  /* 0x000000372a377212 */ /* 0x000fe400078efcff */
[----:B0-----:R-:W-:Y:S02]  /*0c90*/  IADD3 R38, R38, 0xffffffe, RZ ;  /* 0x0ffffffe26267810 */ /* 0x001fe40007ffe0ff */
[----:B------:R-:W-:-:S02]  /*0ca0*/  LOP3.LUT R42, R50, 0x8, R37, 0xf8, !PT ;  /* 0x00000008322a7812 */ /* 0x000fc400078ef825 */
[----:B------:R-:W-:Y:S02]  /*0cb0*/  LOP3.LUT R50, R47, R48, RZ, 0x3c, !PT ;  /* 0x000000302f327212 */ /* 0x000fe400078e3cff */
[----:B------:R-:W-:Y:S01]  /*0cc0*/  LOP3.LUT R48, R48, 0x2, R46, 0x1e, !PT ;  /* 0x0000000230307812 */ /* 0x000fe200078e1e2e */
[----:B------:R-:W0:Y:S01]  /*0cd0*/  F2I.FTZ.U32.TRUNC.NTZ R47, R38 ;  /* 0x00000026002f7305 */ /* 0x000e22000021f000 */
[----:B------:R-:W-:Y:S01]  /*0ce0*/  IMAD.SHL.U32 R164, R42, 0x20, RZ ;  /* 0x000000202aa47824 */ /* 0x000fe200078e00ff */
[----:B-1----:R-:W-:Y:S01]  /*0cf0*/  IADD3 R44, R44, 0xffffffe, RZ ;  /* 0x0ffffffe2c2c7810 */ /* 0x002fe20007ffe0ff */
[----:B------:R-:W-:Y:S01]  /*0d00*/  IMAD.SHL.U32 R163, R50, 0x8, RZ ;  /* 0x0000000832a37824 */ /* 0x000fe200078e00ff */
[C---:B------:R-:W-:Y:S01]  /*0d10*/  IADD3 R42, R41.reuse, 0x2, RZ ;  /* 0x00000002292a7810 */ /* 0x040fe20007ffe0ff */
[----:B------:R-:W-:Y:S01]  /*0d20*/  IMAD.SHL.U32 R59, R48, 0x8, RZ ;  /* 0x00000008303b7824 */ /* 0x000fe200078e00ff */
[C---:B------:R-:W-:Y:S02]  /*0d30*/  IADD3 R43, R41.reuse, 0x4, RZ ;  /* 0x00000004292b7810 */ /* 0x040fe40007ffe0ff */
[----:B------:R-:W-:Y:S01]  /*0d40*/  IADD3 R108, R41, 0x6, RZ ;  /* 0x00000006296c7810 */ /* 0x000fe20007ffe0ff */
[----:B------:R-:W1:Y:S01]  /*0d50*/  F2I.FTZ.U32.TRUNC.NTZ R57, R44 ;  /* 0x0000002c00397305 */ /* 0x000e62000021f000 */
[----:B------:R-:W-:-:S02]  /*0d60*/  LOP3.LUT R161, R163, R162, RZ, 0xfc, !PT ;  /* 0x000000a2a3a17212 */ /* 0x000fc400078efcff */
[C---:B------:R-:W-:Y:S02]  /*0d70*/  LOP3.LUT R163, R164.reuse, R163, RZ, 0xfc, !PT ;  /* 0x000000a3a4a37212 */ /* 0x040fe400078efcff */
[----:B------:R-:W-:Y:S01]  /*0d80*/  LOP3.LUT R162, R59, R162, RZ, 0xfc, !PT ;  /* 0x000000a23ba27212 */ /* 0x000fe200078efcff */
[----:B------:R-:W-:Y:S01]  /*0d90*/  IMAD.SHL.U32 R161, R161, 0x2, RZ ;  /* 0x00000002a1a17824 */ /* 0x000fe200078e00ff */
[----:B------:R-:W-:Y:S01]  /*0da0*/  LOP3.LUT R164, R164, R59, RZ, 0xfc, !PT ;  /* 0x0000003ba4a47212 */ /* 0x000fe200078efcff */
[----:B0-----:R-:W-:Y:S01]  /*0db0*/  IMAD.MOV R65, RZ, RZ, -R47 ;  /* 0x000000ffff417224 */ /* 0x001fe200078e0a2f */
[----:B------:R-:W-:Y:S01]  /*0dc0*/  SHF.R.U32.HI R59, RZ, 0x1, R42 ;  /* 0x00000001ff3b7819 */ /* 0x000fe2000001162a */
[----:B------:R-:W-:Y:S01]  /*0dd0*/  IMAD.SHL.U32 R162, R162, 0x2, RZ ;  /* 0x00000002a2a27824 */ /* 0x000fe200078e00ff */
[----:B------:R-:W-:Y:S02]  /*0de0*/  SHF.R.U32.HI R61, RZ, 0x1, R43 ;  /* 0x00000001ff3d7819 */ /* 0x000fe4000001162b */
[----:B------:R-:W-:-:S02]  /*0df0*/  SHF.R.U32.HI R63, RZ, 0x1, R108 ;  /* 0x00000001ff3f7819 */ /* 0x000fc4000001166c */
[----:B------:R-:W-:Y:S01]  /*0e00*/  SGXT.U32 R59, R59, 0x2 ;  /* 0x000000023b3b781a */ /* 0x000fe20000000000 */
[----:B-1----:R-:W-:Y:S01]  /*0e10*/  IMAD.MOV R44, RZ, RZ, -R57 ;  /* 0x000000ffff2c7224 */ /* 0x002fe200078e0a39 */
[----:B------:R-:W-:Y:S02]  /*0e20*/  SGXT.U32 R61, R61, 0x2 ;  /* 0x000000023d3d781a */ /* 0x000fe40000000000 */
[----:B------:R-:W-:Y:S02]  /*0e30*/  SGXT.U32 R63, R63, 0x2 ;  /* 0x000000023f3f781a */ /* 0x000fe40000000000 */
[-C--:B------:R-:W-:Y:S02]  /*0e40*/  LOP3.LUT R59, R59, R46.reuse, RZ, 0x3c, !PT ;  /* 0x0000002e3b3b7212 */ /* 0x080fe400078e3cff */
[----:B------:R-:W-:Y:S01]  /*0e50*/  LOP3.LUT R50, R61, R46, RZ, 0x3c, !PT ;  /* 0x0000002e3d327212 */ /* 0x000fe200078e3cff */
[----:B------:R-:W-:Y:S01]  /*0e60*/  IMAD R61, R65, R40, RZ ;  /* 0x00000028413d7224 */ /* 0x000fe200078e02ff */
[----:B------:R-:W-:Y:S01]  /*0e70*/  LOP3.LUT R52, R63, R46, RZ, 0x3c, !PT ;  /* 0x0000002e3f347212 */ /* 0x000fe200078e3cff */
[----:B------:R-:W-:Y:S01]  /*0e80*/  IMAD.MOV.U32 R46, RZ, RZ, RZ ;  /* 0x000000ffff2e7224 */ /* 0x000fe200078e00ff */
[----:B------:R-:W-:Y:S01]  /*0e90*/  IABS R38, R36 ;  /* 0x0000002400267213 */ /* 0x000fe20000000000 */
[----:B------:R-:W-:Y:S01]  /*0ea0*/  IMAD.SHL.U32 R50, R50, 0x8, RZ ;  /* 0x0000000832327824 */ /* 0x000fe200078e00ff */
[----:B------:R-:W-:Y:S01]  /*0eb0*/  IABS R65, R34 ;  /* 0x0000002200417213 */ /* 0x000fe20000000000 */
[----:B------:R-:W-:Y:S01]  /*0ec0*/  IMAD.HI.U32 R46, R47, R61, R46 ;  /* 0x0000003d2f2e7227 */ /* 0x000fe200078e002e */
[----:B------:R-:W-:-:S02]  /*0ed0*/  IABS R63, R35 ;  /* 0x00000023003f7213 */ /* 0x000fc40000000000 */
[----:B------:R-:W-:Y:S01]  /*0ee0*/  IABS R67, R33 ;  /* 0x0000002100437213 */ /* 0x000fe20000000000 */
[----:B------:R-:W-:Y:S01]  /*0ef0*/  IMAD.MOV.U32 R61, RZ, RZ, R38 ;  /* 0x000000ffff3d7224 */ /* 0x000fe200078e0026 */
[----:B------:R-:W-:Y:S01]  /*0f00*/  IABS R69, R32 ;  /* 0x0000002000457213 */ /* 0x000fe20000000000 */
[----:B------:R-:W-:Y:S01]  /*0f10*/  IMAD R47, R44, R45, RZ ;  /* 0x0000002d2c2f7224 */ /* 0x000fe200078e02ff */
[----:B------:R-:W-:Y:S01]  /*0f20*/  IABS R71, R31 ;  /* 0x0000001f00477213 */ /* 0x000fe20000000000 */
[----:B------:R-:W-:Y:S01]  /*0f30*/  IMAD.HI.U32 R38, R46, R61, RZ ;  /* 0x0000003d2e267227 */ /* 0x000fe200078e00ff */
[----:B------:R-:W-:Y:S02]  /*0f40*/  IABS R73, R30 ;  /* 0x0000001e00497213 */ /* 0x000fe40000000000 */
[----:B------:R-:W-:Y:S01]  /*0f50*/  IABS R77, R28 ;  /* 0x0000001c004d7213 */ /* 0x000fe20000000000 */
[----:B------:R-:W-:Y:S01]  /*0f60*/  IMAD.HI.U32 R56, R57, R47, R56 ;  /* 0x0000002f39387227 */ /* 0x000fe200078e0038 */
[----:B------:R-:W-:-:S02]  /*0f70*/  IABS R79, R27 ;  /* 0x0000001b004f7213 */ /* 0x000fc40000000000 */
[----:B------:R-:W-:Y:S01]  /*0f80*/  IABS R81, R26 ;  /* 0x0000001a00517213 */ /* 0x000fe20000000000 */
[C---:B------:R-:W-:Y:S01]  /*0f90*/  IMAD.HI.U32 R47, R46.reuse, R65, RZ ;  /* 0x000000412e2f7227 */ /* 0x040fe200078e00ff */
[----:B------:R-:W-:Y:S02]  /*0fa0*/  IABS R75, R29 ;  /* 0x0000001d004b7213 */ /* 0x000fe40000000000 */
[----:B------:R-:W-:Y:S01]  /*0fb0*/  IABS R83, R25 ;  /* 0x0000001900537213 */ /* 0x000fe20000000000 */
[----:B------:R-:W-:Y:S01]  /*0fc0*/  IMAD.MOV R38, RZ, RZ, -R38 ;  /* 0x000000ffff267224 */ /* 0x000fe200078e0a26 */
[----:B------:R-:W-:Y:S01]  /*0fd0*/  IABS R87, R23 ;  /* 0x0000001700577213 */ /* 0x000fe20000000000 */
[----:B------:R-:W-:Y:S01]  /*0fe0*/  IMAD.MOV R48, RZ, RZ, -R47 ;  /* 0x000000ffff307224 */ /* 0x000fe200078e0a2f */
[----:B------:R-:W-:Y:S01]  /*0ff0*/  IABS R85, R24 ;  /* 0x0000001800557213 */ /* 0x000fe20000000000 */
[----:B------:R-:W-:Y:S01]  /*1000*/  IMAD.HI.U32 R44, R46, R63, RZ ;  /* 0x0000003f2e2c7227 */ /* 0x000fe200078e00ff */
[----:B------:R-:W-:-:S02]  /*1010*/  IABS R89, R22 ;  /* 0x0000001600597213 */ /* 0x000fc40000000000 */
[----:B------:R-:W-:Y:S01]  /*1020*/  IABS R91, R21 ;  /* 0x00000015005b7213 */ /* 0x000fe20000000000 */
[----:B------:R-:W-:Y:S01]  /*1030*/  IMAD R47, R40, R38, R61 ;  /* 0x00000026282f7224 */ /* 0x000fe200078e023d */
[----:B------:R-:W-:Y:S01]  /*1040*/  IABS R93, R20 ;  /* 0x00000014005d7213 */ /* 0x000fe20000000000 */
[----:B------:R-:W-:Y:S01]  /*1050*/  IMAD.HI.U32 R38, R46, R67, RZ ;  /* 0x000000432e267227 */ /* 0x000fe200078e00ff */
[----:B------:R-:W-:Y:S02]  /*1060*/  IABS R95, R19 ;  /* 0x00000013005f7213 */ /* 0x000fe40000000000 */
[C---:B------:R-:W-:Y:S01]  /*1070*/  ISETP.GT.U32.AND P1, PT, R40.reuse, R47, PT ;  /* 0x0000002f2800720c */ /* 0x040fe20003f24070 */
[----:B------:R-:W-:Y:S01]  /*1080*/  IMAD.MOV R44, RZ, RZ, -R44 ;  /* 0x000000ffff2c7224 */ /* 0x000fe200078e0a2c */
[----:B------:R-:W-:Y:S01]  /*1090*/  IABS R97, R18 ;  /* 0x0000001200617213 */ /* 0x000fe20000000000 */
[----:B------:R-:W-:Y:S01]  /*10a0*/  IMAD.MOV R38, RZ, RZ, -R38 ;  /* 0x000000ffff267224 */ /* 0x000fe200078e0a26 */
[----:B------:R-:W-:Y:S01]  /*10b0*/  IABS R99, R17 ;  /* 0x0000001100637213 */ /* 0x000fe20000000000 */
[----:B------:R-:W-:Y:S01]  /*10c0*/  IMAD R63, R40, R44, R63 ;  /* 0x0000002c283f7224 */ /* 0x000fe200078e023f */
[----:B------:R-:W-:Y:S01]  /*10d0*/  IABS R101, R16 ;  /* 0x0000001000657213 */ /* 0x000fe20000000000 */
[----:B------:R-:W-:Y:S01]  /*10e0*/  IMAD.HI.U32 R44, R46, R69, RZ ;  /* 0x000000452e2c7227 */ /* 0x000fe200078e00ff */
[----:B------:R-:W-:-:S02]  /*10f0*/  IABS R103, R15 ;  /* 0x0000000f00677213 */ /* 0x000fc40000000000 */
[C---:B------:R-:W-:Y:S01]  /*1100*/  ISETP.GT.U32.AND P5, PT, R40.reuse, R63, PT ;  /* 0x0000003f2800720c */ /* 0x040fe20003fa4070 */
        /* <DEDUP_REMOVED lines=9> */
[C---:B------:R-:W-:Y:S01]  /*11a0*/  IMAD R65, R40.reuse, R48, R65 ;  /* 0x0000003028417224 */ /* 0x040fe200078e0241 */
[----:B------:R-:W-:Y:S01]  /*11b0*/  IABS R115, R9 ;  /* 0x0000000900737213 */ /* 0x000fe20000000000 */
[C---:B------:R-:W-:Y:S01]  /*11c0*/  IMAD R69, R40.reuse, R44, R69 ;  /* 0x0000002c28457224 */ /* 0x040fe200078e0245 */
[----:B------:R-:W-:Y:S01]  /*11d0*/  IABS R113, R10 ;  /* 0x0000000a00717213 */ /* 0x000fe20000000000 */
[C---:B------:R-:W-:Y:S01]  /*11e0*/  IMAD R71, R40.reuse, R38, R71 ;  /* 0x0000002628477224 */ /* 0x040fe200078e0247 */
[----:B------:R-:W-:Y:S01]  /*11f0*/  ISETP.GT.U32.AND P6, PT, R40, R65, PT ;  /* 0x000000412800720c */ /* 0x000fe20003fc4070 */
[----:B------:R-:W-:Y:S01]  /*1200*/  IMAD.HI.U32 R44, R46, R73, RZ ;  /* 0x000000492e2c7227 */ /* 0x000fe200078e00ff */
[----:B------:R-:W-:-:S02]  /*1210*/  ISETP.GT.U32.AND P3, PT, R40, R69, PT ;  /* 0x000000452800720c */ /* 0x000fc40003f64070 */
[----:B------:R-:W-:Y:S01]  /*1220*/  ISETP.GT.U32.AND P4, PT, R40, R71, PT ;  /* 0x000000472800720c */ /* 0x000fe20003f84070 */
[----:B------:R-:W-:Y:S01]  /*1230*/  IMAD.HI.U32 R38, R46, R77, RZ ;  /* 0x0000004d2e267227 */ /* 0x000fe200078e00ff */
[----:B------:R-:W-:Y:S02]  /*1240*/  IABS R117, R8 ;  /* 0x0000000800757213 */ /* 0x000fe40000000000 */
[----:B------:R-:W-:Y:S01]  /*1250*/  IABS R119, R7 ;  /* 0x0000000700777213 */ /* 0x000fe20000000000 */
[----:B------:R-:W-:Y:S01]  /*1260*/  IMAD.MOV R44, RZ, RZ, -R44 ;  /* 0x000000ffff2c7224 */ /* 0x000fe200078e0a2c */
[----:B------:R-:W-:Y:S01]  /*1270*/  IABS R121, R6 ;  /* 0x0000000600797213 */ /* 0x000fe20000000000 */
[----:B------:R-:W-:Y:S01]  /*1280*/  IMAD.MOV R38, RZ, RZ, -R38 ;  /* 0x000000ffff267224 */ /* 0x000fe200078e0a26 */
[----:B------:R-:W-:Y:S01]  /*1290*/  IABS R123, R5 ;  /* 0x00000005007b7213 */ /* 0x000fe20000000000 */
[C---:B------:R-:W-:Y:S01]  /*12a0*/  IMAD R73, R40.reuse, R44, R73 ;  /* 0x0000002c28497224 */ /* 0x040fe200078e0249 */
[----:B------:R-:W-:Y:S01]  /*12b0*/  IADD3 R144, R41, 0x1e, RZ ;  /* 0x0000001e29907810 */ /* 0x000fe20007ffe0ff */
[----:B------:R-:W-:Y:S01]  /*12c0*/  IMAD R77, R40, R38, R77 ;  /* 0x00000026284d7224 */ /* 0x000fe200078e024d */
[----:B------:R-:W-:Y:S01]  /*12d0*/  LOP3.LUT R39, R39, 0x7, R0, 0xf8, !PT ;  /* 0x0000000727277812 */ /* 0x000fe200078ef800 */
[----:B------:R-:W-:Y:S01]  /*12e0*/  IMAD.HI.U32 R44, R46, R79, RZ ;  /* 0x0000004f2e2c7227 */ /* 0x000fe200078e00ff */
[----:B------:R-:W-:-:S02]  /*12f0*/  ISETP.GT.U32.AND P0, PT, R40, R73, PT ;  /* 0x000000492800720c */ /* 0x000fc40003f04070 */
[--C-:B------:R-:W-:Y:S01]  /*1300*/  LOP3.LUT R49, R49, 0x7, R0.reuse, 0xf8, !PT ;  /* 0x0000000731317812 */ /* 0x100fe200078ef800 */
[----:B------:R-:W-:Y:S01]  /*1310*/  IMAD.HI.U32 R38, R46, R81, RZ ;  /* 0x000000512e267227 */ /* 0x000fe200078e00ff */
[--C-:B------:R-:W-:Y:S02]  /*1320*/  LOP3.LUT R51, R51, 0x7, R0.reuse, 0xf8, !PT ;  /* 0x0000000733337812 */ /* 0x100fe400078ef800 */
[----:B------:R-:W-:Y:S01]  /*1330*/  LOP3.LUT R53, R53, 0x7, R0, 0xf8, !PT ;  /* 0x0000000735357812 */ /* 0x000fe200078ef800 */
[----:B------:R-:W-:Y:S01]  /*1340*/  IMAD.MOV R44, RZ, RZ, -R44 ;  /* 0x000000ffff2c7224 */ /* 0x000fe200078e0a2c */
[----:B------:R-:W-:Y:S01]  /*1350*/  LOP3.LUT R55, R55, 0x7, R0, 0xf8, !PT ;  /* 0x0000000737377812 */ /* 0x000fe200078ef800 */
[----:B------:R-:W-:Y:S01]  /*1360*/  IMAD.MOV R38, RZ, RZ, -R38 ;  /* 0x000000ffff267224 */ /* 0x000fe200078e0a26 */
[----:B------:R-:W-:Y:S01]  /*1370*/  SHF.R.S32.HI R146, RZ, 0x5, R146 ;  /* 0x00000005ff927819 */ /* 0x000fe20000011492 */
[--C-:B------:R-:W-:Y:S01]  /*1380*/  @!P1 IMAD.IADD R47, R47, 0x1, -R40.reuse ;  /* 0x000000012f2f9824 */ /* 0x100fe200078e0a28 */
[----:B------:R-:W-:Y:S01]  /*1390*/  IADD3 R148, R41, 0x8, RZ ;  /* 0x0000000829947810 */ /* 0x000fe20007ffe0ff */
[--C-:B------:R-:W-:Y:S01]  /*13a0*/  @!P5 IMAD.IADD R63, R63, 0x1, -R40.reuse ;  /* 0x000000013f3fd824 */ /* 0x100fe200078e0a28 */
[----:B------:R-:W-:Y:S01]  /*13b0*/  IADD3 R150, R41, 0xa, RZ ;  /* 0x0000000a29967810 */ /* 0x000fe20007ffe0ff */
[--C-:B------:R-:W-:Y:S01]  /*13c0*/  @!P6 IMAD.IADD R65, R65, 0x1, -R40.reuse ;  /* 0x000000014141e824 */ /* 0x100fe200078e0a28 */
[C---:B------:R-:W-:Y:S01]  /*13d0*/  ISETP.GT.U32.AND P1, PT, R40.reuse, R47, PT ;  /* 0x0000002f2800720c */ /* 0x040fe20003f24070 */
[--C-:B------:R-:W-:Y:S01]  /*13e0*/  @!P2 IMAD.IADD R67, R67, 0x1, -R40.reuse ;  /* 0x000000014343a824 */ /* 0x100fe200078e0a28 */
[C---:B------:R-:W-:Y:S01]  /*13f0*/  ISETP.GT.U32.AND P2, PT, R40.reuse, R63, PT ;  /* 0x0000003f2800720c */ /* 0x040fe20003f44070 */
[----:B------:R-:W-:Y:S01]  /*1400*/  @!P3 IMAD.IADD R69, R69, 0x1, -R40 ;  /* 0x000000014545b824 */ /* 0x000fe200078e0a28 */
[C---:B------:R-:W-:Y:S01]  /*1410*/  ISETP.GT.U32.AND P3, PT, R40.reuse, R65, PT ;  /* 0x000000412800720c */ /* 0x040fe20003f64070 */
[C---:B------:R-:W-:Y:S01]  /*1420*/  IMAD R79, R40.reuse, R44, R79 ;  /* 0x0000002c284f7224 */ /* 0x040fe200078e024f */
[C---:B------:R-:W-:Y:S01]  /*1430*/  IADD3 R152, R41.reuse, 0xc, RZ ;  /* 0x0000000c29987810 */ /* 0x040fe20007ffe0ff */
[C---:B------:R-:W-:Y:S01]  /*1440*/  IMAD R81, R40.reuse, R38, R81 ;  /* 0x0000002628517224 */ /* 0x040fe200078e0251 */
[----:B------:R-:W-:Y:S01]  /*1450*/  ISETP.GT.U32.AND P5, PT, R40, R69, PT ;  /* 0x000000452800720c */ /* 0x000fe20003fa4070 */
[----:B------:R-:W-:Y:S01]  /*1460*/  IMAD.HI.U32 R48, R46, R75, RZ ;  /* 0x0000004b2e307227 */ /* 0x000fe200078e00ff */
[----:B------:R-:W-:-:S02]  /*1470*/  IADD3 R153, R41, 0xe, RZ ;  /* 0x0000000e29997810 */ /* 0x000fc40007ffe0ff */
[C---:B------:R-:W-:Y:S01]  /*1480*/  IADD3 R154, R41.reuse, 0x10, RZ ;  /* 0x00000010299a7810 */ /* 0x040fe20007ffe0ff */
[C---:B------:R-:W-:Y:S01]  /*1490*/  IMAD.HI.U32 R44, R46.reuse, R83, RZ ;  /* 0x000000532e2c7227 */ /* 0x040fe200078e00ff */
[C---:B------:R-:W-:Y:S02]  /*14a0*/  IADD3 R155, R41.reuse, 0x12, RZ ;  /* 0x00000012299b7810 */ /* 0x040fe40007ffe0ff */
[C---:B------:R-:W-:Y:S01]  /*14b0*/  IADD3 R156, R41.reuse, 0x14, RZ ;  /* 0x00000014299c7810 */ /* 0x040fe20007ffe0ff */
[----:B------:R-:W-:Y:S01]  /*14c0*/  IMAD.HI.U32 R38, R46, R87, RZ ;  /* 0x000000572e267227 */ /* 0x000fe200078e00ff */
[C---:B------:R-:W-:Y:S02]  /*14d0*/  IADD3 R157, R41.reuse, 0x16, RZ ;  /* 0x00000016299d7810 */ /* 0x040fe40007ffe0ff */
[----:B------:R-:W-:Y:S01]  /*14e0*/  IADD3 R158, R41, 0x18, RZ ;  /* 0x00000018299e7810 */ /* 0x000fe20007ffe0ff */
[----:B------:R-:W-:Y:S01]  /*14f0*/  @!P4 IMAD.IADD R71, R71, 0x1, -R40 ;  /* 0x000000014747c824 */ /* 0x000fe200078e0a28 */
[C---:B------:R-:W-:Y:S01]  /*1500*/  ISETP.GT.U32.AND P4, PT, R40.reuse, R67, PT ;  /* 0x000000432800720c */ /* 0x040fe20003f84070 */
[----:B------:R-:W-:Y:S01]  /*1510*/  IMAD.MOV R48, RZ, RZ, -R48 ;  /* 0x000000ffff307224 */ /* 0x000fe200078e0a30 */
[C---:B------:R-:W-:Y:S01]  /*1520*/  IADD3 R159, R41.reuse, 0x1a, RZ ;  /* 0x0000001a299f7810 */ /* 0x040fe20007ffe0ff */
[----:B------:R-:W-:Y:S01]  /*1530*/  IMAD.MOV R44, RZ, RZ, -R44 ;  /* 0x000000ffff2c7224 */ /* 0x000fe200078e0a2c */
[----:B------:R-:W-:Y:S01]  /*1540*/  IADD3 R160, R41, 0x1c, RZ ;  /* 0x0000001c29a07810 */ /* 0x000fe20007ffe0ff */
[----:B------:R-:W-:Y:S01]  /*1550*/  IMAD.MOV R38, RZ, RZ, -R38 ;  /* 0x000000ffff267224 */ /* 0x000fe200078e0a26 */
[----:B------:R-:W-:Y:S01]  /*1560*/  LEA R163, R163, 0x800, 0x1 ;  /* 0x00000800a3a37811 */ /* 0x000fe200078e08ff */
[----:B------:R-:W-:Y:S01]  /*1570*/  IMAD R75, R40, R48, R75 ;  /* 0x00000030284b7224 */ /* 0x000fe200078e024b */
[----:B------:R-:W-:Y:S01]  /*1580*/  LEA R164, R164, 0x800, 0x1 ;  /* 0x00000800a4a47811 */ /* 0x000fe200078e08ff */
[C---:B------:R-:W-:Y:S01]  /*1590*/  IMAD R83, R40.reuse, R44, R83 ;  /* 0x0000002c28537224 */ /* 0x040fe200078e0253 */
[----:B------:R-:W-:Y:S01]  /*15a0*/  LEA R166, R49, 0x800, 0x1 ;  /* 0x0000080031a67811 */ /* 0x000fe200078e08ff */
[----:B------:R-:W-:Y:S01]  /*15b0*/  IMAD R87, R40, R38, R87 ;  /* 0x0000002628577224 */ /* 0x000fe200078e0257 */
[----:B------:R-:W-:Y:S01]  /*15c0*/  LEA R167, R51, 0x800, 0x1 ;  /* 0x0000080033a77811 */ /* 0x000fe200078e08ff */
[----:B------:R-:W-:Y:S01]  /*15d0*/  IMAD.HI.U32 R48, R46, R85, RZ ;  /* 0x000000552e307227 */ /* 0x000fe200078e00ff */
[----:B------:R-:W-:-:S02]  /*15e0*/  LEA R168, R53, 0x800, 0x1 ;  /* 0x0000080035a87811 */ /* 0x000fc400078e08ff */
[----:B------:R-:W-:Y:S01]  /*15f0*/  LEA R169, R55, 0x800, 0x1 ;  /* 0x0000080037a97811 */ /* 0x000fe200078e08ff */
[----:B------:R-:W-:-:S04]  /*1600*/  IMAD.HI.U32 R44, R46, R89, RZ ;  /* 0x000000592e2c7227 */ /* 0x000fc800078e00ff */
[----:B------:R-:W-:-:S04]  /*1610*/  IMAD.HI.U32 R38, R46, R91, RZ ;  /* 0x0000005b2e267227 */ /* 0x000fc800078e00ff */
[----:B------:R-:W-:Y:S01]  /*1620*/  @!P0 IMAD.IADD R73, R73, 0x1, -R40 ;  /* 0x0000000149498824 */ /* 0x000fe200078e0a28 */
[C---:B------:R-:W-:Y:S01]  /*1630*/  ISETP.GT.U32.AND P0, PT, R40.reuse, R71, PT ;  /* 0x000000472800720c */ /* 0x040fe20003f04070 */
[----:B------:R-:W-:Y:S02]  /*1640*/  IMAD.MOV R48, RZ, RZ, -R48 ;  /* 0x000000ffff307224 */ /* 0x000fe400078e0a30 */
[----:B------:R-:W-:Y:S01]  /*1650*/  IMAD.MOV R44, RZ, RZ, -R44 ;  /* 0x000000ffff2c7224 */ /* 0x000fe200078e0a2c */
[C---:B------:R-:W-:Y:S01]  /*1660*/  ISETP.GT.U32.AND P6, PT, R40.reuse, R73, PT ;  /* 0x000000492800720c */ /* 0x040fe20003fc4070 */
[----:B------:R-:W-:Y:S02]  /*1670*/  IMAD.MOV R38, RZ, RZ, -R38 ;  /* 0x000000ffff267224 */ /* 0x000fe400078e0a26 */
[--C-:B------:R-:W-:Y:S01]  /*1680*/  @!P1 IMAD.IADD R47, R47, 0x1, -R40.reuse ;  /* 0x000000012f2f9824 */ /* 0x100fe200078e0a28 */
[C---:B------:R-:W-:Y:S01]  /*1690*/  ISETP.GT.U32.AND P1, PT, R40.reuse, R75, PT ;  /* 0x0000004b2800720c */ /* 0x040fe20003f24070 */
[--C-:B------:R-:W-:Y:S01]  /*16a0*/  @!P2 IMAD.IADD R63, R63, 0x1, -R40.reuse ;  /* 0x000000013f3fa824 */ /* 0x100fe200078e0a28 */
[C---:B------:R-:W-:Y:S01]  /*16b0*/  ISETP.GT.U32.AND P2, PT, R40.reuse, R77, PT ;  /* 0x0000004d2800720c */ /* 0x040fe20003f44070 */
[--C-:B------:R-:W-:Y:S01]  /*16c0*/  @!P3 IMAD.IADD R65, R65, 0x1, -R40.reuse ;  /* 0x000000014141b824 */ /* 0x100fe200078e0a28 */
[C---:B------:R-:W-:Y:S01]  /*16d0*/  ISETP.GT.U32.AND P3, PT, R40.reuse, R79, PT ;  /* 0x0000004f2800720c */ /* 0x040fe20003f64070 */
[--C-:B------:R-:W-:Y:S01]  /*16e0*/  @!P4 IMAD.IADD R67, R67, 0x1, -R40.reuse ;  /* 0x000000014343c824 */ /* 0x100fe200078e0a28 */
[C---:B------:R-:W-:Y:S01]  /*16f0*/  ISETP.GT.U32.AND P4, PT, R40.reuse, R81, PT ;  /* 0x000000512800720c */ /* 0x040fe20003f84070 */
[----:B------:R-:W-:Y:S01]  /*1700*/  @!P5 IMAD.IADD R69, R69, 0x1, -R40 ;  /* 0x000000014545d824 */ /* 0x000fe200078e0a28 */
[C---:B------:R-:W-:Y:S01]  /*1710*/  ISETP.GT.U32.AND P5, PT, R40.reuse, R83, PT ;  /* 0x000000532800720c */ /* 0x040fe20003fa4070 */
[----:B------:R-:W-:-:S02]  /*1720*/  IMAD R85, R40, R48, R85 ;  /* 0x0000003028557224 */ /* 0x000fc400078e0255 */
[C---:B------:R-:W-:Y:S02]  /*1730*/  IMAD R89, R40.reuse, R44, R89 ;  /* 0x0000002c28597224 */ /* 0x040fe400078e0259 */
[----:B------:R-:W-:Y:S02]  /*1740*/  IMAD R91, R40, R38, R91 ;  /* 0x00000026285b7224 */ /* 0x000fe400078e025b */
[----:B------:R-:W-:-:S04]  /*1750*/  IMAD.HI.U32 R44, R46, R93, RZ ;  /* 0x0000005d2e2c7227 */ /* 0x000fc800078e00ff */
[----:B------:R-:W-:-:S04]  /*1760*/  IMAD.HI.U32 R48, R46, R95, RZ ;  /* 0x0000005f2e307227 */ /* 0x000fc800078e00ff */
[----:B------:R-:W-:-:S04]  /*1770*/  IMAD.HI.U32 R38, R46, R97, RZ ;  /* 0x000000612e267227 */ /* 0x000fc800078e00ff */
[----:B------:R-:W-:Y:S02]  /*1780*/  IMAD.MOV R44, RZ, RZ, -R44 ;  /* 0x000000ffff2c7224 */ /* 0x000fe400078e0a2c */
[----:B------:R-:W-:Y:S02]  /*1790*/  IMAD.MOV R48, RZ, RZ, -R48 ;  /* 0x000000ffff307224 */ /* 0x000fe400078e0a30 */
[----:B------:R-:W-:Y:S02]  /*17a0*/  IMAD.MOV R38, RZ, RZ, -R38 ;  /* 0x000000ffff267224 */ /* 0x000fe400078e0a26 */
[C---:B------:R-:W-:Y:S02]  /*17b0*/  IMAD R93, R40.reuse, R44, R93 ;  /* 0x0000002c285d7224 */ /* 0x040fe400078e025d */
[C---:B------:R-:W-:Y:S02]  /*17c0*/  IMAD R95, R40.reuse, R48, R95 ;  /* 0x00000030285f7224 */ /* 0x040fe400078e025f */
[----:B------:R-:W-:-:S02]  /*17d0*/  IMAD R97, R40, R38, R97 ;  /* 0x0000002628617224 */ /* 0x000fc400078e0261 */
        /* <DEDUP_REMOVED lines=11> */
[----:B------:R-:W-:Y:S01]  /*1890*/  ISETP.GT.U32.AND P5, PT, R40, R97, PT ;  /* 0x000000612800720c */ /* 0x000fe20003fa4070 */
[----:B------:R-:W-:-:S04]  /*18a0*/  IMAD.HI.U32 R44, R46, R99, RZ ;  /* 0x000000632e2c7227 */ /* 0x000fc800078e00ff */
[----:B------:R-:W-:Y:S02]  /*18b0*/  IMAD.MOV R44, RZ, RZ, -R44 ;  /* 0x000000ffff2c7224 */ /* 0x000fe400078e0a2c */
[----:B------:R-:W-:-:S04]  /*18c0*/  IMAD.HI.U32 R38, R46, R101, RZ ;  /* 0x000000652e267227 */ /* 0x000fc800078e00ff */
[C---:B------:R-:W-:Y:S02]  /*18d0*/  IMAD R99, R40.reuse, R44, R99 ;  /* 0x0000002c28637224 */ /* 0x040fe400078e0263 */
[--C-:B------:R-:W-:Y:S01]  /*18e0*/  @!P6 IMAD.IADD R73, R73, 0x1, -R40.reuse ;  /* 0x000000014949e824 */ /* 0x100fe200078e0a28 */
[C---:B------:R-:W-:Y:S01]  /*18f0*/  ISETP.GT.U32.AND P6, PT, R40.reuse, R87, PT ;  /* 0x000000572800720c */ /* 0x040fe20003fc4070 */
[----:B------:R-:W-:Y:S01]  /*1900*/  @!P0 IMAD.IADD R85, R85, 0x1, -R40 ;  /* 0x0000000155558824 */ /* 0x000fe200078e0a28 */
        /* <DEDUP_REMOVED lines=13> */
[----:B------:R-:W-:-:S04]  /*19e0*/  IMAD.HI.U32 R44, R46, R103, RZ ;  /* 0x000000672e2c7227 */ /* 0x000fc800078e00ff */
[----:B------:R-:W-:-:S04]  /*19f0*/  IMAD.HI.U32 R38, R46, R107, RZ ;  /* 0x0000006b2e267227 */ /* 0x000fc800078e00ff */
[----:B------:R-:W-:Y:S02]  /*1a00*/  IMAD.MOV R44, RZ, RZ, -R44 ;  /* 0x000000ffff2c7224 */ /* 0x000fe400078e0a2c */
[----:B------:R-:W-:Y:S02]  /*1a10*/  IMAD.MOV R38, RZ, RZ, -R38 ;  /* 0x000000ffff267224 */ /* 0x000fe400078e0a26 */
[----:B------:R-:W-:-:S04]  /*1a20*/  IMAD.HI.U32 R48, R46, R105, RZ ;  /* 0x000000692e307227 */ /* 0x000fc800078e00ff */
[C---:B------:R-:W-:Y:S02]  /*1a30*/  IMAD R103, R40.reuse, R44, R103 ;  /* 0x0000002c28677224 */ /* 0x040fe400078e0267 */
[C---:B------:R-:W-:Y:S02]  /*1a40*/  IMAD R107, R40.reuse, R38, R107 ;  /* 0x00000026286b7224 */ /* 0x040fe400078e026b */
[----:B------:R-:W-:Y:S01]  /*1a50*/  @!P6 IMAD.IADD R87, R87, 0x1, -R40 ;  /* 0x000000015757e824 */ /* 0x000fe200078e0a28 */
[----:B------:R-:W-:Y:S01]  /*1a60*/  ISETP.GT.U32.AND P6, PT, R40, R75, PT ;  /* 0x0000004b2800720c */ /* 0x000fe20003fc4070 */
[----:B------:R-:W-:Y:S02]  /*1a70*/  IMAD.MOV R48, RZ, RZ, -R48 ;  /* 0x000000ffff307224 */ /* 0x000fe400078e0a30 */
[----:B------:R-:W-:-:S04]  /*1a80*/  IMAD.HI.U32 R44, R46, R109, RZ ;  /* 0x0000006d2e2c7227 */ /* 0x000fc800078e00ff */
[----:B------:R-:W-:-:S04]  /*1a90*/  IMAD.HI.U32 R38, R46, R111, RZ ;  /* 0x0000006f2e267227 */ /* 0x000fc800078e00ff */
        /* <DEDUP_REMOVED lines=13> */
[----:B------:R-:W-:Y:S02]  /*1b70*/  IMAD.MOV R44, RZ, RZ, -R44 ;  /* 0x000000ffff2c7224 */ /* 0x000fe400078e0a2c */
[----:B------:R-:W-:Y:S02]  /*1b80*/  IMAD.MOV R38, RZ, RZ, -R38 ;  /* 0x000000ffff267224 */ /* 0x000fe400078e0a26 */
[----:B------:R-:W-:-:S04]  /*1b90*/  IMAD.HI.U32 R48, R46, R115, RZ ;  /* 0x000000732e307227 */ /* 0x000fc800078e00ff */
[C---:B------:R-:W-:Y:S02]  /*1ba0*/  IMAD R109, R40.reuse, R44, R109 ;  /* 0x0000002c286d7224 */ /* 0x040fe400078e026d */
[----:B------:R-:W-:Y:S02]  /*1bb0*/  IMAD R111, R40, R38, R111 ;  /* 0x00000026286f7224 */ /* 0x000fe400078e026f */
[----:B------:R-:W-:-:S04]  /*1bc0*/  IMAD.HI.U32 R44, R46, R113, RZ ;  /* 0x000000712e2c7227 */ /* 0x000fc800078e00ff */
[----:B------:R-:W-:Y:S02]  /*1bd0*/  IMAD.MOV R48, RZ, RZ, -R48 ;  /* 0x000000ffff307224 */ /* 0x000fe400078e0a30 */
[----:B------:R-:W-:-:S04]  /*1be0*/  IMAD.HI.U32 R38, R46, R117, RZ ;  /* 0x000000752e267227 */ /* 0x000fc800078e00ff */
[----:B------:R-:W-:Y:S02]  /*1bf0*/  IMAD.MOV R44, RZ, RZ, -R44 ;  /* 0x000000ffff2c7224 */ /* 0x000fe400078e0a2c */
[C---:B------:R-:W-:Y:S01]  /*1c00*/  IMAD R115, R40.reuse, R48, R115 ;  /* 0x0000003028737224 */ /* 0x040fe200078e0273 */
[----:B------:R-:W-:Y:S01]  /*1c10*/  IABS R48, R4 ;  /* 0x0000000400307213 */ /* 0x000fe20000000000 */
[----:B------:R-:W-:Y:S02]  /*1c20*/  IMAD.MOV R38, RZ, RZ, -R38 ;  /* 0x000000ffff267224 */ /* 0x000fe400078e0a26 */
[----:B------:R-:W-:Y:S01]  /*1c30*/  @!P6 IMAD.IADD R75, R75, 0x1, -R40 ;  /* 0x000000014b4be824 */ /* 0x000fe200078e0a28 */
[C---:B------:R-:W-:Y:S01]  /*1c40*/  ISETP.GT.U32.AND P6, PT, R40.reuse, R99, PT ;  /* 0x000000632800720c */ /* 0x040fe20003fc4070 */
        /* <DEDUP_REMOVED lines=15> */
[----:B------:R-:W-:-:S04]  /*1d40*/  IMAD.HI.U32 R38, R46, R121, RZ ;  /* 0x000000792e267227 */ /* 0x000fc800078e00ff */
[----:B------:R-:W-:-:S04]  /*1d50*/  IMAD.HI.U32 R46, R46, R123, RZ ;  /* 0x0000007b2e2e7227 */ /* 0x000fc800078e00ff */
[----:B------:R-:W-:-:S04]  /*1d60*/  IMAD.HI.U32 R56, R56, R48, RZ ;  /* 0x0000003038387227 */ /* 0x000fc800078e00ff */
[----:B------:R-:W-:Y:S02]  /*1d70*/  IMAD.MOV R38, RZ, RZ, -R38 ;  /* 0x000000ffff267224 */ /* 0x000fe400078e0a26 */
[----:B------:R-:W-:Y:S02]  /*1d80*/  IMAD.MOV R44, RZ, RZ, -R44 ;  /* 0x000000ffff2c7224 */ /* 0x000fe400078e0a2c */
[----:B------:R-:W-:Y:S02]  /*1d90*/  IMAD.MOV R46, RZ, RZ, -R46 ;  /* 0x000000ffff2e7224 */ /* 0x000fe400078e0a2e */
[----:B------:R-:W-:Y:S02]  /*1da0*/  IMAD.MOV R56, RZ, RZ, -R56 ;  /* 0x000000ffff387224 */ /* 0x000fe400078e0a38 */
[C---:B------:R-:W-:Y:S02]  /*1db0*/  IMAD R121, R40.reuse, R38, R121 ;  /* 0x0000002628797224 */ /* 0x040fe400078e0279 */
[----:B------:R-:W-:-:S02]  /*1dc0*/  IMAD R119, R40, R44, R119 ;  /* 0x0000002c28777224 */ /* 0x000fc400078e0277 */
[C---:B------:R-:W-:Y:S02]  /*1dd0*/  IMAD R123, R40.reuse, R46, R123 ;  /* 0x0000002e287b7224 */ /* 0x040fe400078e027b */
[----:B------:R-:W-:Y:S02]  /*1de0*/  IMAD R38, R45, R56, R48 ;  /* 0x000000382d267224 */ /* 0x000fe400078e0230 */
        /* <DEDUP_REMOVED lines=13> */
[----:B------:R-:W-:Y:S01]  /*1ec0*/  ISETP.GT.U32.AND P5, PT, R45, R38, PT ;  /* 0x000000262d00720c */ /* 0x000fe20003fa4070 */
        /* <DEDUP_REMOVED lines=25> */
[----:B------:R-:W-:Y:S01]  /*2060*/  ISETP.GT.U32.AND P4, PT, R45, R38, PT ;  /* 0x000000262d00720c */ /* 0x000fe20003f84070 */
[--C-:B------:R-:W-:Y:S01]  /*2070*/  @!P5 IMAD.IADD R113, R113, 0x1, -R40.reuse ;  /* 0x000000017171d824 */ /* 0x100fe200078e0a28 */
[----:B------:R-:W-:Y:S01]  /*2080*/  ISETP.GE.AND P5, PT, R36, RZ, PT ;  /* 0x000000ff2400720c */ /* 0x000fe20003fa6270 */
        /* <DEDUP_REMOVED lines=8> */
[----:B------:R-:W-:Y:S01]  /*2110*/  @!P3 IMAD.IADD R121, R121, 0x1, -R40 ;  /* 0x000000017979b824 */ /* 0x000fe200078e0a28 */
[----:B------:R-:W-:Y:S01]  /*2120*/  ISETP.GE.AND P3, PT, R32, RZ, PT ;  /* 0x000000ff2000720c */ /* 0x000fe20003f66270 */
[----:B------:R-:W-:Y:S01]  /*2130*/  @!P4 IMAD.IADD R38, R38, 0x1, -R45 ;  /* 0x000000012626c824 */ /* 0x000fe200078e0a2d */
[----:B------:R-:W-:Y:S01]  /*2140*/  ISETP.GE.AND P4, PT, R33, RZ, PT ;  /* 0x000000ff2100720c */ /* 0x000fe20003f86270 */
[----:B------:R-:W-:Y:S01]  /*2150*/  @!P5 IMAD.MOV R47, RZ, RZ, -R47 ;  /* 0x000000ffff2fd224 */ /* 0x000fe200078e0a2f */
[----:B------:R-:W-:Y:S01]  /*2160*/  ISETP.GE.AND P5, PT, R30, RZ, PT ;  /* 0x000000ff1e00720c */ /* 0x000fe20003fa6270 */
[----:B------:R-:W-:Y:S01]  /*2170*/  IMAD.MOV.U32 R45, RZ, RZ, R109 ;  /* 0x000000ffff2d7224 */ /* 0x000fe200078e006d */
[----:B------:R-:W-:Y:S01]  /*2180*/  LOP3.LUT R40, RZ, c[0x0][0x17c], RZ, 0x33, !PT ;  /* 0x00005f00ff287a12 */ /* 0x000fe200078e33ff */
[----:B------:R-:W-:Y:S01]  /*2190*/  @!P0 IMAD.MOV R63, RZ, RZ, -R63 ;  /* 0x000000ffff3f8224 */ /* 0x000fe200078e0a3f */
[----:B------:R-:W-:Y:S01]  /*21a0*/  ISETP.GE.AND P0, PT, R29, RZ, PT ;  /* 0x000000ff1d00720c */ /* 0x000fe20003f06270 */
        /* <DEDUP_REMOVED lines=10> */
[----:B------:R-:W-:-:S02]  /*2250*/  IMAD.MOV.U32 R135, RZ, RZ, R111 ;  /* 0x000000ffff877224 */ /* 0x000fc400078e006f */
        /* <DEDUP_REMOVED lines=39> */
[----:B------:R-:W-:Y:S02]  /*24d0*/  IMAD.MOV.U32 R143, RZ, RZ, R119 ;  /* 0x000000ffff8f7224 */ /* 0x000fe400078e0077 */
[----:B------:R-:W-:Y:S02]  /*24e0*/  IMAD.MOV.U32 R145, RZ, RZ, R121 ;  /* 0x000000ffff917224 */ /* 0x000fe400078e0079 */
[----:B------:R-:W-:Y:S02]  /*24f0*/  IMAD.MOV.U32 R147, RZ, RZ, R123 ;  /* 0x000000ffff937224 */ /* 0x000fe400078e007b */
[----:B------:R-:W-:Y:S01]  /*2500*/  @!P0 IMAD.MOV R135, RZ, RZ, -R135 ;  /* 0x000000ffff878224 */ /* 0x000fe200078e0a87 */
[----:B------:R-:W-:Y:S01]  /*2510*/  ISETP.NE.AND P0, PT, RZ, c[0x0][0x17c], PT ;  /* 0x00005f00ff007a0c */ /* 0x000fe20003f05270 */
[----:B------:R-:W-:Y:S01]  /*2520*/  @!P1 IMAD.MOV R137, RZ, RZ, -R137 ;  /* 0x000000ffff899224 */ /* 0x000fe200078e0a89 */
[----:B------:R-:W-:Y:S01]  /*2530*/  ISETP.GE.AND P1, PT, R4, RZ, PT ;  /* 0x000000ff0400720c */ /* 0x000fe20003f26270 */
[----:B------:R-:W-:Y:S01]  /*2540*/  @!P4 IMAD.MOV R139, RZ, RZ, -R139 ;  /* 0x000000ffff8bc224 */ /* 0x000fe200078e0a8b */
[C---:B------:R-:W-:Y:S01]  /*2550*/  SEL R109, R40.reuse, R47, !P0 ;  /* 0x0000002f286d7207 */ /* 0x040fe20004000000 */
[----:B------:R-:W-:Y:S01]  /*2560*/  @!P3 IMAD.MOV R141, RZ, RZ, -R141 ;  /* 0x000000ffff8db224 */ /* 0x000fe200078e0a8d */
[C---:B------:R-:W-:Y:S01]  /*2570*/  SEL R63, R40.reuse, R63, !P0 ;  /* 0x0000003f283f7207 */ /* 0x040fe20004000000 */
[----:B------:R-:W-:Y:S01]  /*2580*/  @!P2 IMAD.MOV R143, RZ, RZ, -R143 ;  /* 0x000000ffff8fa224 */ /* 0x000fe200078e0a8f */
[C---:B------:R-:W-:Y:S01]  /*2590*/  SEL R111, R40.reuse, R65, !P0 ;  /* 0x00000041286f7207 */ /* 0x040fe20004000000 */
[----:B------:R-:W-:Y:S01]  /*25a0*/  @!P5 IMAD.MOV R145, RZ, RZ, -R145 ;  /* 0x000000ffff91d224 */ /* 0x000fe200078e0a91 */
[C---:B------:R-:W-:Y:S01]  /*25b0*/  SEL R67, R40.reuse, R67, !P0 ;  /* 0x0000004328437207 */ /* 0x040fe20004000000 */
[----:B------:R-:W-:Y:S01]  /*25c0*/  @!P6 IMAD.MOV R147, RZ, RZ, -R147 ;  /* 0x000000ffff93e224 */ /* 0x000fe200078e0a93 */
[----:B------:R-:W-:Y:S01]  /*25d0*/  SEL R113, R40, R69, !P0 ;  /* 0x0000004528717207 */ /* 0x000fe20004000000 */
[----:B------:R-:W-:Y:S01]  /*25e0*/  IMAD.SHL.U32 R57, R42, 0x20, RZ ;  /* 0x000000202a397824 */ /* 0x000fe200078e00ff */
[C---:B------:R-:W-:Y:S01]  /*25f0*/  SEL R71, R40.reuse, R71, !P0 ;  /* 0x0000004728477207 */ /* 0x040fe20004000000 */
[----:B------:R-:W-:Y:S01]  /*2600*/  IMAD.SHL.U32 R44, R59, 0x8, RZ ;  /* 0x000000083b2c7824 */ /* 0x000fe200078e00ff */
[C---:B------:R-:W-:Y:S01]  /*2610*/  SEL R115, R40.reuse, R73, !P0 ;  /* 0x0000004928737207 */ /* 0x040fe20004000000 */
[----:B------:R-:W-:Y:S01]  /*2620*/  IMAD.SHL.U32 R61, R43, 0x20, RZ ;  /* 0x000000202b3d7824 */ /* 0x000fe200078e00ff */
[----:B------:R-:W-:Y:S01]  /*2630*/  SEL R75, R40, R75, !P0 ;  /* 0x0000004b284b7207 */ /* 0x000fe20004000000 */
[----:B------:R-:W-:Y:S01]  /*2640*/  IMAD.SHL.U32 R46, R108, 0x20, RZ ;  /* 0x000000206c2e7824 */ /* 0x000fe200078e00ff */
[----:B------:R-:W-:Y:S01]  /*2650*/  SEL R117, R40, R77, !P0 ;  /* 0x0000004d28757207 */ /* 0x000fe20004000000 */
[----:B------:R-:W-:Y:S01]  /*2660*/  IMAD.SHL.U32 R59, R52, 0x8, RZ ;  /* 0x00000008343b7824 */ /* 0x000fe200078e00ff */
[C---:B------:R-:W-:Y:S01]  /*2670*/  SEL R79, R40.reuse, R79, !P0 ;  /* 0x0000004f284f7207 */ /* 0x040fe20004000000 */
[----:B------:R-:W-:Y:S01]  /*2680*/  @!P1 IMAD.MOV R38, RZ, RZ, -R38 ;  /* 0x000000ffff269224 */ /* 0x000fe200078e0a26 */
[C---:B------:R-:W-:Y:S01]  /*2690*/  SEL R119, R40.reuse, R81, !P0 ;  /* 0x0000005128777207 */ /* 0x040fe20004000000 */
[----:B------:R-:W-:Y:S01]  /*26a0*/  IMAD.SHL.U32 R165, R39, 0x2, RZ ;  /* 0x0000000227a57824 */ /* 0x000fe200078e00ff */
[C---:B------:R-:W-:Y:S01]  /*26b0*/  SEL R83, R40.reuse, R83, !P0 ;  /* 0x0000005328537207 */ /* 0x040fe20004000000 */
[----:B------:R-:W-:Y:S01]  /*26c0*/  CS2R R80, SRZ ;  /* 0x0000000000507805 */ /* 0x000fe2000001ff00 */
        /* <DEDUP_REMOVED lines=8> */
[----:B------:R-:W-:-:S02]  /*2750*/  SEL R125, R40, R93, !P0 ;  /* 0x0000005d287d7207 */ /* 0x000fc40004000000 */
[C---:B------:R-:W-:Y:S01]  /*2760*/  SEL R95, R40.reuse, R95, !P0 ;  /* 0x0000005f285f7207 */ /* 0x040fe20004000000 */
[----:B------:R-:W-:Y:S01]  /*2770*/  CS2R R92, SRZ ;  /* 0x00000000005c7805 */ /* 0x000fe2000001ff00 */
[C---:B------:R-:W-:Y:S02]  /*2780*/  SEL R127, R40.reuse, R97, !P0 ;  /* 0x00000061287f7207 */ /* 0x040fe40004000000 */
[C---:B------:R-:W-:Y:S01]  /*2790*/  SEL R99, R40.reuse, R99, !P0 ;  /* 0x0000006328637207 */ /* 0x040fe20004000000 */
[----:B------:R-:W-:Y:S01]  /*27a0*/  CS2R R96, SRZ ;  /* 0x0000000000607805 */ /* 0x000fe2000001ff00 */
[C---:B------:R-:W-:Y:S02]  /*27b0*/  SEL R129, R40.reuse, R101, !P0 ;  /* 0x0000006528817207 */ /* 0x040fe40004000000 */
[C---:B------:R-:W-:Y:S02]  /*27c0*/  SEL R103, R40.reuse, R103, !P0 ;  /* 0x0000006728677207 */ /* 0x040fe40004000000 */
[----:B------:R-:W-:-:S02]  /*27d0*/  SEL R131, R40, R105, !P0 ;  /* 0x0000006928837207 */ /* 0x000fc40004000000 */
[C---:B------:R-:W-:Y:S02]  /*27e0*/  SEL R107, R40.reuse, R107, !P0 ;  /* 0x0000006b286b7207 */ /* 0x040fe40004000000 */
[C---:B------:R-:W-:Y:S02]  /*27f0*/  SEL R133, R40.reuse, R45, !P0 ;  /* 0x0000002d28857207 */ /* 0x040fe40004000000 */
[C---:B------:R-:W-:Y:S02]  /*2800*/  SEL R135, R40.reuse, R135, !P0 ;  /* 0x0000008728877207 */ /* 0x040fe40004000000 */
[C---:B------:R-:W-:Y:S02]  /*2810*/  SEL R137, R40.reuse, R137, !P0 ;  /* 0x0000008928897207 */ /* 0x040fe40004000000 */
[C---:B------:R-:W-:Y:S02]  /*2820*/  SEL R139, R40.reuse, R139, !P0 ;  /* 0x0000008b288b7207 */ /* 0x040fe40004000000 */
[----:B------:R-:W-:-:S02]  /*2830*/  SEL R141, R40, R141, !P0 ;  /* 0x0000008d288d7207 */ /* 0x000fc40004000000 */
[C---:B------:R-:W-:Y:S02]  /*2840*/  SEL R143, R40.reuse, R143, !P0 ;  /* 0x0000008f288f7207 */ /* 0x040fe40004000000 */
[C---:B------:R-:W-:Y:S02]  /*2850*/  SEL R145, R40.reuse, R145, !P0 ;  /* 0x0000009128917207 */ /* 0x040fe40004000000 */
[----:B------:R-:W-:Y:S01]  /*2860*/  SEL R147, R40, R147, !P0 ;  /* 0x0000009328937207 */ /* 0x000fe20004000000 */
[C---:B------:R-:W-:Y:S01]  /*2870*/  IMAD.SHL.U32 R40, R149.reuse, 0x2, RZ ;  /* 0x0000000295287824 */ /* 0x040fe200078e00ff */
[----:B------:R-:W-:Y:S01]  /*2880*/  ISETP.NE.AND P0, PT, RZ, c[0x0][0x178], PT ;  /* 0x00005e00ff007a0c */ /* 0x000fe20003f05270 */
[----:B------:R-:W-:Y:S01]  /*2890*/  IMAD.SHL.U32 R149, R149, 0x20, RZ ;  /* 0x0000002095957824 */ /* 0x000fe200078e00ff */
[----:B------:R-:W-:Y:S01]  /*28a0*/  LOP3.LUT R57, R44, R57, RZ, 0xfc, !PT ;  /* 0x000000392c397212 */ /* 0x000fe200078efcff */
[--C-:B------:R-:W-:Y:S01]  /*28b0*/  IMAD R173, R144, c[0x0][0x188], -R40.reuse ;  /* 0x0000620090ad7a24 */ /* 0x100fe200078e0a28 */
[----:B------:R-:W-:Y:S01]  /*28c0*/  LOP3.LUT R61, R50, R61, RZ, 0xfc, !PT ;  /* 0x0000003d323d7212 */ /* 0x000fe200078efcff */
[----:B------:R-:W-:Y:S01]  /*28d0*/  IMAD R44, R3, c[0x0][0x18c], RZ ;  /* 0x00006300032c7a24 */ /* 0x000fe200078e02ff */
[----:B------:R-:W-:Y:S01]  /*28e0*/  LOP3.LUT R59, R59, R46, RZ, 0xfc, !PT ;  /* 0x0000002e3b3b7212 */ /* 0x000fe200078efcff */
[----:B------:R-:W-:Y:S01]  /*28f0*/  IMAD.IADD R175, R173, 0x1, -R40 ;  /* 0x00000001adaf7824 */ /* 0x000fe200078e0a28 */
[----:B------:R-:W-:Y:S01]  /*2900*/  LOP3.LUT R57, R57, 0x7, R0, 0xf8, !PT ;  /* 0x0000000739397812 */ /* 0x000fe200078ef800 */
[----:B------:R-:W-:Y:S01]  /*2910*/  IMAD R136, R139, c[0x0][0x190], R44 ;  /* 0x000064008b887a24 */ /* 0x000fe200078e022c */
[----:B------:R-:W-:Y:S01]  /*2920*/  LOP3.LUT R61, R61, 0x7, R0, 0xf8, !PT ;  /* 0x000000073d3d7812 */ /* 0x000fe200078ef800 */
[----:B------:R-:W-:Y:S01]  /*2930*/  IMAD.IADD R177, R175, 0x1, -R40 ;  /* 0x00000001afb17824 */ /* 0x000fe200078e0a28 */
[----:B------:R-:W-:Y:S01]  /*2940*/  LOP3.LUT R59, R59, 0x7, R0, 0xf8, !PT ;  /* 0x000000073b3b7812 */ /* 0x000fe200078ef800 */
[----:B------:R-:W-:Y:S01]  /*2950*/  IMAD R139, R145, c[0x0][0x190], R44 ;  /* 0x00006400918b7a24 */ /* 0x000fe200078e022c */
[----:B------:R-:W-:Y:S01]  /*2960*/  @!P0 LOP3.LUT R38, RZ, c[0x0][0x178], RZ, 0x33, !PT ;  /* 0x00005e00ff268a12 */ /* 0x000fe200078e33ff */
[----:B------:R-:W-:Y:S01]  /*2970*/  IMAD.IADD R179, R177, 0x1, -R40 ;  /* 0x00000001b1b37824 */ /* 0x000fe200078e0a28 */
[----:B------:R-:W-:Y:S01]  /*2980*/  CS2R R46, SRZ ;  /* 0x00000000002e7805 */ /* 0x000fe2000001ff00 */
[----:B------:R-:W-:-:S02]  /*2990*/  IMAD R145, R147, c[0x0][0x190], R44 ;  /* 0x0000640093917a24 */ /* 0x000fc400078e022c */
[--C-:B------:R-:W-:Y:S02]  /*29a0*/  IMAD.IADD R181, R179, 0x1, -R40.reuse ;  /* 0x00000001b3b57824 */ /* 0x100fe400078e0a28 */
[----:B------:R-:W-:Y:S02]  /*29b0*/  IMAD R147, R38, c[0x0][0x184], RZ ;  /* 0x0000610026937a24 */ /* 0x000fe400078e02ff */
[----:B------:R-:W-:Y:S02]  /*29c0*/  IMAD.IADD R183, R181, 0x1, -R40 ;  /* 0x00000001b5b77824 */ /* 0x000fe400078e0a28 */
[----:B------:R-:W-:Y:S02]  /*29d0*/  IMAD R134, R135, c[0x0][0x190], R44 ;  /* 0x0000640087867a24 */ /* 0x000fe400078e022c */
[----:B------:R-:W-:Y:S02]  /*29e0*/  IMAD.IADD R185, R183, 0x1, -R40 ;  /* 0x00000001b7b97824 */ /* 0x000fe400078e0a28 */
[----:B------:R-:W-:-:S02]  /*29f0*/  IMAD R135, R137, c[0x0][0x190], R44 ;  /* 0x0000640089877a24 */ /* 0x000fc400078e022c */
[----:B------:R-:W-:Y:S02]  /*2a00*/  IMAD.IADD R187, R185, 0x1, -R40 ;  /* 0x00000001b9bb7824 */ /* 0x000fe400078e0a28 */
[----:B------:R-:W-:Y:S02]  /*2a10*/  IMAD R109, R109, c[0x0][0x190], R44 ;  /* 0x000064006d6d7a24 */ /* 0x000fe400078e022c */
        /* <DEDUP_REMOVED lines=10> */
[C---:B------:R-:W-:Y:S01]  /*2ac0*/  IMAD.IADD R39, R147.reuse, 0x1, R38 ;  /* 0x0000000193277824 */ /* 0x040fe200078e0226 */
[----:B------:R-:W-:Y:S01]  /*2ad0*/  IADD3 R40, R147, R38, -R40 ;  /* 0x0000002693287210 */ /* 0x000fe20007ffe828 */
[--C-:B------:R-:W-:Y:S02]  /*2ae0*/  IMAD R115, R115, c[0x0][0x190], R44.reuse ;  /* 0x0000640073737a24 */ /* 0x100fe400078e022c */
[--C-:B------:R-:W-:Y:S02]  /*2af0*/  IMAD R116, R75, c[0x0][0x190], R44.reuse ;  /* 0x000064004b747a24 */ /* 0x100fe400078e022c */
[--C-:B------:R-:W-:Y:S01]  /*2b00*/  IMAD R117, R117, c[0x0][0x190], R44.reuse ;  /* 0x0000640075757a24 */ /* 0x100fe200078e022c */
[----:B------:R-:W-:Y:S01]  /*2b10*/  CS2R R74, SRZ ;  /* 0x00000000004a7805 */ /* 0x000fe2000001ff00 */
[--C-:B------:R-:W-:Y:S02]  /*2b20*/  IMAD R118, R79, c[0x0][0x190], R44.reuse ;  /* 0x000064004f767a24 */ /* 0x100fe400078e022c */
[--C-:B------:R-:W-:Y:S01]  /*2b30*/  IMAD R119, R119, c[0x0][0x190], R44.reuse ;  /* 0x0000640077777a24 */ /* 0x100fe200078e022c */
[----:B------:R-:W-:Y:S01]  /*2b40*/  CS2R R78, SRZ ;  /* 0x00000000004e7805 */ /* 0x000fe2000001ff00 */
[----:B------:R-:W-:-:S02]  /*2b50*/  IMAD R120, R83, c[0x0][0x190], R44 ;  /* 0x0000640053787a24 */ /* 0x000fc400078e022c */
[--C-:B------:R-:W-:Y:S01]  /*2b60*/  IMAD R121, R121, c[0x0][0x190], R44.reuse ;  /* 0x0000640079797a24 */ /* 0x100fe200078e022c */
[----:B------:R-:W-:Y:S01]  /*2b70*/  CS2R R82, SRZ ;  /* 0x0000000000527805 */ /* 0x000fe2000001ff00 */
        /* <DEDUP_REMOVED lines=13> */
[--C-:B------:R-:W-:Y:S02]  /*2c50*/  IMAD R131, R131, c[0x0][0x190], R44.reuse ;  /* 0x0000640083837a24 */ /* 0x100fe400078e022c */
[----:B------:R-:W-:-:S02]  /*2c60*/  IMAD R132, R107, c[0x0][0x190], R44 ;  /* 0x000064006b847a24 */ /* 0x000fc400078e022c */
[--C-:B------:R-:W-:Y:S02]  /*2c70*/  IMAD R133, R133, c[0x0][0x190], R44.reuse ;  /* 0x0000640085857a24 */ /* 0x100fe400078e022c */
[--C-:B------:R-:W-:Y:S02]  /*2c80*/  IMAD R137, R141, c[0x0][0x190], R44.reuse ;  /* 0x000064008d897a24 */ /* 0x100fe400078e022c */
[----:B------:R-:W-:Y:S02]  /*2c90*/  IMAD R138, R143, c[0x0][0x190], R44 ;  /* 0x000064008f8a7a24 */ /* 0x000fe400078e022c */
[C---:B------:R-:W-:Y:S01]  /*2ca0*/  IMAD.IADD R173, R147.reuse, 0x1, R173 ;  /* 0x0000000193ad7824 */ /* 0x040fe200078e02ad */
[----:B------:R-:W-:Y:S01]  /*2cb0*/  CS2R R44, SRZ ;  /* 0x00000000002c7805 */ /* 0x000fe2000001ff00 */
[C---:B------:R-:W-:Y:S02]  /*2cc0*/  IMAD.IADD R175, R147.reuse, 0x1, R175 ;  /* 0x0000000193af7824 */ /* 0x040fe400078e02af */
[----:B------:R-:W-:-:S02]  /*2cd0*/  IMAD.IADD R177, R147, 0x1, R177 ;  /* 0x0000000193b17824 */ /* 0x000fc400078e02b1 */
[C---:B------:R-:W-:Y:S02]  /*2ce0*/  IMAD.IADD R179, R147.reuse, 0x1, R179 ;  /* 0x0000000193b37824 */ /* 0x040fe400078e02b3 */
[C---:B------:R-:W-:Y:S02]  /*2cf0*/  IMAD.IADD R181, R147.reuse, 0x1, R181 ;  /* 0x0000000193b57824 */ /* 0x040fe400078e02b5 */
[C---:B------:R-:W-:Y:S02]  /*2d00*/  IMAD.IADD R183, R147.reuse, 0x1, R183 ;  /* 0x0000000193b77824 */ /* 0x040fe400078e02b7 */
[C---:B------:R-:W-:Y:S02]  /*2d10*/  IMAD.IADD R185, R147.reuse, 0x1, R185 ;  /* 0x0000000193b97824 */ /* 0x040fe400078e02b9 */
[C---:B------:R-:W-:Y:S02]  /*2d20*/  IMAD.IADD R187, R147.reuse, 0x1, R187 ;  /* 0x0000000193bb7824 */ /* 0x040fe400078e02bb */
[----:B------:R-:W-:-:S02]  /*2d30*/  IMAD.IADD R189, R147, 0x1, R189 ;  /* 0x0000000193bd7824 */ /* 0x000fc400078e02bd */
[C---:B------:R-:W-:Y:S02]  /*2d40*/  IMAD.IADD R191, R147.reuse, 0x1, R191 ;  /* 0x0000000193bf7824 */ /* 0x040fe400078e02bf */
[C---:B------:R-:W-:Y:S02]  /*2d50*/  IMAD.IADD R193, R147.reuse, 0x1, R193 ;  /* 0x0000000193c17824 */ /* 0x040fe400078e02c1 */
[----:B------:R-:W-:Y:S02]  /*2d60*/  IMAD.IADD R195, R147, 0x1, R195 ;  /* 0x0000000193c37824 */ /* 0x000fe400078e02c3 */
[----:B------:R-:W-:Y:S02]  /*2d70*/  IMAD R38, R144, c[0x0][0x188], R147 ;  /* 0x0000620090267a24 */ /* 0x000fe400078e0293 */
[----:B------:R-:W-:Y:S02]  /*2d80*/  IMAD.MOV.U32 R141, RZ, RZ, c[0x0][0x16c] ;  /* 0x00005b00ff8d7624 */ /* 0x000fe400078e00ff */
[----:B------:R-:W-:-:S02]  /*2d90*/  IMAD.MOV.U32 R143, RZ, RZ, c[0x0][0x164] ;  /* 0x00005900ff8f7624 */ /* 0x000fc400078e00ff */
[----:B------:R-:W-:Y:S02]  /*2da0*/  IMAD.SHL.U32 R170, R57, 0x2, RZ ;  /* 0x0000000239aa7824 */ /* 0x000fe400078e00ff */
[----:B------:R-:W-:Y:S02]  /*2db0*/  IMAD.SHL.U32 R171, R61, 0x2, RZ ;  /* 0x000000023dab7824 */ /* 0x000fe400078e00ff */
[----:B------:R-:W-:Y:S02]  /*2dc0*/  IMAD.SHL.U32 R172, R59, 0x2, RZ ;  /* 0x000000023bac7824 */ /* 0x000fe400078e00ff */
[----:B------:R-:W-:-:S02]  /*2dd0*/  IMAD R147, R41, c[0x0][0x188], R147 ;  /* 0x0000620029937a24 */ /* 0x000fc400078e0293 */
.L_x_2:
[----:B------:R-:W-:Y:S01]  /*2de0*/  ISETP.GE.AND P3, PT, R42, UR5, PT ;  /* 0x000000052a007c0c */ /* 0x000fe2000bf66270 */
[--C-:B-----5:R-:W-:Y:S01]  /*2df0*/  IMAD.WIDE R50, R40, 0x2, R142.reuse ;  /* 0x0000000228327825 */ /* 0x120fe200078e028e */
[----:B------:R-:W-:Y:S02]  /*2e00*/  ISETP.GE.AND P2, PT, R41, UR5, PT ;  /* 0x0000000529007c0c */ /* 0x000fe4000bf46270 */
[----:B------:R-:W-:Y:S01]  /*2e10*/  ISETP.GE.AND P4, PT, R43, UR5, PT ;  /* 0x000000052b007c0c */ /* 0x000fe2000bf86270 */
[----:B------:R-:W-:Y:S01]  /*2e20*/  IMAD.WIDE R48, R147, 0x2, R142 ;  /* 0x0000000293307825 */ /* 0x000fe200078e028e */
[----:B------:R-:W-:-:S02]  /*2e30*/  PRMT R65, RZ, 0x7610, R65 ;  /* 0x00007610ff417816 */ /* 0x000fc40000000041 */
[----:B------:R-:W-:Y:S01]  /*2e40*/  PRMT R64, RZ, 0x7610, R64 ;  /* 0x00007610ff407816 */ /* 0x000fe20000000040 */
[----:B------:R-:W-:Y:S01]  /*2e50*/  IMAD.WIDE R54, R39, 0x2, R142 ;  /* 0x0000000227367825 */ /* 0x000fe200078e028e */
[----:B------:R-:W-:-:S03]  /*2e60*/  PRMT R66, RZ, 0x7610, R66 ;  /* 0x00007610ff427816 */ /* 0x000fc60000000042 */
[----:B------:R0:W2:Y:S04]  /*2e70*/  @!P3 LDG.E.U16 R65, [R50.64] ;  /* 0x000000063241b981 */ /* 0x0000a8000c1e1500 */
[----:B------:R1:W3:Y:S04]  /*2e80*/  @!P2 LDG.E.U16 R64, [R48.64] ;  /* 0x000000063040a981 */ /* 0x0002e8000c1e1500 */
[----:B------:R4:W3:Y:S01]  /*2e90*/  @!P4 LDG.E.U16 R66, [R54.64] ;  /* 0x000000063642c981 */ /* 0x0008e2000c1e1500 */
[----:B------:R-:W-:Y:S02]  /*2ea0*/  ISETP.GE.AND P5, PT, R108, UR5, PT ;  /* 0x000000056c007c0c */ /* 0x000fe4000bfa6270 */
[----:B------:R-:W-:-:S02]  /*2eb0*/  ISETP.GE.AND P6, PT, R148, UR5, PT ;  /* 0x0000000594007c0c */ /* 0x000fc4000bfc6270 */
[----:B------:R-:W-:Y:S01]  /*2ec0*/  ISETP.GE.AND P0, PT, R150, UR5, PT ;  /* 0x0000000596007c0c */ /* 0x000fe2000bf06270 */
[----:B------:R-:W-:Y:S01]  /*2ed0*/  IMAD.WIDE R52, R195, 0x2, R142 ;  /* 0x00000002c3347825 */ /* 0x000fe200078e028e */
[----:B------:R-:W-:Y:S02]  /*2ee0*/  PRMT R67, RZ, 0x7610, R67 ;  /* 0x00007610ff437816 */ /* 0x000fe40000000043 */
[----:B------:R-:W-:Y:S01]  /*2ef0*/  PRMT R68, RZ, 0x7610, R68 ;  /* 0x00007610ff447816 */ /* 0x000fe20000000044 */
[----:B-1----:R-:W-:Y:S01]  /*2f00*/  IMAD.WIDE R48, R193, 0x2, R142 ;  /* 0x00000002c1307825 */ /* 0x002fe200078e028e */
[----:B------:R-:W-:Y:S02]  /*2f10*/  ISETP.GE.AND P1, PT, R152, UR5, PT ;  /* 0x0000000598007c0c */ /* 0x000fe4000bf26270 */
[----:B------:R-:W-:Y:S01]  /*2f20*/  PRMT R71, RZ, 0x7610, R71 ;  /* 0x00007610ff477816 */ /* 0x000fe20000000047 */
[----:B0-----:R-:W-:Y:S01]  /*2f30*/  IMAD.WIDE R50, R191, 0x2, R142 ;  /* 0x00000002bf327825 */ /* 0x001fe200078e028e */
[----:B------:R0:W3:Y:S01]  /*2f40*/  @!P5 LDG.E.U16 R67, [R52.64] ;  /* 0x000000063443d981 */ /* 0x0000e2000c1e1500 */
[----:B------:R-:W-:-:S02]  /*2f50*/  PRMT R102, RZ, 0x7610, R102 ;  /* 0x00007610ff667816 */ /* 0x000fc40000000066 */
[----:B------:R-:W-:Y:S01]  /*2f60*/  PRMT R101, RZ, 0x7610, R101 ;  /* 0x00007610ff657816 */ /* 0x000fe20000000065 */
[----:B------:R1:W3:Y:S01]  /*2f70*/  @!P6 LDG.E.U16 R68, [R48.64] ;  /* 0x000000063044e981 */ /* 0x0002e2000c1e1500 */
[----:B------:R-:W-:Y:S01]  /*2f80*/  PRMT R70, RZ, 0x7610, R70 ;  /* 0x00007610ff467816 */ /* 0x000fe20000000046 */
[----:B----4-:R-:W-:Y:S01]  /*2f90*/  IMAD.WIDE R54, R189, 0x2, R142 ;  /* 0x00000002bd367825 */ /* 0x010fe200078e028e */
[----:B------:R-:W-:Y:S01]  /*2fa0*/  PRMT R107, RZ, 0x7610, R107 ;  /* 0x00007610ff6b7816 */ /* 0x000fe2000000006b */
[----:B------:R4:W3:Y:S02]  /*2fb0*/  @!P0 LDG.E.U16 R71, [R50.64] ;  /* 0x0000000632478981 */ /* 0x0008e4000c1e1500 */
[--C-:B0-----:R-:W-:Y:S02]  /*2fc0*/  IMAD.WIDE R52, R185, 0x2, R142.reuse ;  /* 0x00000002b9347825 */ /* 0x101fe400078e028e */
[----:B------:R-:W3:Y:S02]  /*2fd0*/  @!P1 LDG.E.U16 R70, [R54.64] ;  /* 0x0000000636469981 */ /* 0x000ee4000c1e1500 */
[----:B-1----:R-:W-:-:S04]  /*2fe0*/  IMAD.WIDE R48, R187, 0x2, R142 ;  /* 0x00000002bb307825 */ /* 0x002fc800078e028e */
[----:B----4-:R-:W-:Y:S01]  /*2ff0*/  IMAD.WIDE R50, R183, 0x2, R142 ;  /* 0x00000002b7327825 */ /* 0x010fe200078e028e */
[----:B--2---:R-:W-:Y:S02]  /*3000*/  SEL R65, R65, RZ, !P3 ;  /* 0x000000ff41417207 */ /* 0x004fe40005800000 */
[----:B------:R-:W-:Y:S02]  /*3010*/  ISETP.GE.AND P3, PT, R154, UR5, PT ;  /* 0x000000059a007c0c */ /* 0x000fe4000bf66270 */
[----:B---3--:R-:W-:Y:S02]  /*3020*/  SEL R64, R64, RZ, !P2 ;  /* 0x000000ff40407207 */ /* 0x008fe40005000000 */
[----:B------:R-:W-:Y:S02]  /*3030*/  ISETP.GE.AND P2, PT, R153, UR5, PT ;  /* 0x0000000599007c0c */ /* 0x000fe4000bf46270 */
[----:B------:R-:W-:Y:S02]  /*3040*/  SEL R66, R66, RZ, !P4 ;  /* 0x000000ff42427207 */ /* 0x000fe40006000000 */
[----:B------:R-:W-:-:S05]  /*3050*/  ISETP.GE.AND P4, PT, R155, UR5, PT ;  /* 0x000000059b007c0c */ /* 0x000fca000bf86270 */
[----:B------:R0:W2:Y:S04]  /*3060*/  @!P3 LDG.E.U16 R102, [R52.64] ;  /* 0x000000063466b981 */ /* 0x0000a8000c1e1500 */
[----:B------:R1:W3:Y:S04]  /*3070*/  @!P2 LDG.E.U16 R101, [R48.64] ;  /* 0x000000063065a981 */ /* 0x0002e8000c1e1500 */
[----:B------:R4:W3:Y:S01]  /*3080*/  @!P4 LDG.E.U16 R107, [R50.64] ;  /* 0x00000006326bc981 */ /* 0x0008e2000c1e1500 */
[----:B------:R-:W-:Y:S02]  /*3090*/  SEL R67, R67, RZ, !P5 ;  /* 0x000000ff43437207 */ /* 0x000fe40006800000 */
[----:B------:R-:W-:-:S02]  /*30a0*/  SEL R68, R68, RZ, !P6 ;  /* 0x000000ff44447207 */ /* 0x000fc40007000000 */
[----:B------:R-:W-:Y:S02]  /*30b0*/  ISETP.GE.AND P6, PT, R157, UR5, PT ;  /* 0x000000059d007c0c */ /* 0x000fe4000bfc6270 */
[----:B------:R-:W-:Y:S02]  /*30c0*/  SEL R71, R71, RZ, !P0 ;  /* 0x000000ff47477207 */ /* 0x000fe40004000000 */
[----:B------:R-:W-:Y:S02]  /*30d0*/  ISETP.GE.AND P5, PT, R156, UR5, PT ;  /* 0x000000059c007c0c */ /* 0x000fe4000bfa6270 */
[----:B------:R-:W-:Y:S02]  /*30e0*/  ISETP.GE.AND P0, PT, R158, UR5, PT ;  /* 0x000000059e007c0c */ /* 0x000fe4000bf06270 */
[----:B------:R-:W-:Y:S02]  /*30f0*/  SEL R70, R70, RZ, !P1 ;  /* 0x000000ff46467207 */ /* 0x000fe40004800000 */
[----:B------:R-:W-:Y:S01]  /*3100*/  ISETP.GE.AND P1, PT, R159, UR5, PT ;  /* 0x000000059f007c0c */ /* 0x000fe2000bf26270 */
[----:B------:R-:W-:Y:S01]  /*3110*/  IMAD.WIDE R54, R179, 0x2, R142 ;  /* 0x00000002b3367825 */ /* 0x000fe200078e028e */
[----:B------:R-:W-:-:S02]  /*3120*/  PRMT R103, RZ, 0x7610, R103 ;  /* 0x00007610ff677816 */ /* 0x000fc40000000067 */
[----:B------:R-:W-:Y:S01]  /*3130*/  PRMT R69, RZ, 0x7610, R69 ;  /* 0x00007610ff457816 */ /* 0x000fe20000000045 */
[----:B------:R-:W-:Y:S01]  /*3140*/  IMAD.WIDE R58, R181, 0x2, R142 ;  /* 0x00000002b53a7825 */ /* 0x000fe200078e028e */
[----:B------:R-:W-:Y:S02]  /*3150*/  PRMT R100, RZ, 0x7610, R100 ;  /* 0x00007610ff647816 */ /* 0x000fe40000000064 */
[----:B------:R-:W-:Y:S01]  /*3160*/  PRMT R104, RZ, 0x7610, R104 ;  /* 0x00007610ff687816 */ /* 0x000fe20000000068 */
[----:B------:R-:W-:Y:S01]  /*3170*/  IMAD.WIDE R56, R177, 0x2, R142 ;  /* 0x00000002b1387825 */ /* 0x000fe200078e028e */
[----:B------:R-:W-:Y:S01]  /*3180*/  PRMT R106, RZ, 0x7610, R106 ;  /* 0x00007610ff6a7816 */ /* 0x000fe2000000006a */
[----:B------:R1:W3:Y:S01]  /*3190*/  @!P6 LDG.E.U16 R103, [R54.64] ;  /* 0x000000063667e981 */ /* 0x0002e2000c1e1500 */
[----:B------:R-:W-:Y:S01]  /*31a0*/  PRMT R105, RZ, 0x7610, R105 ;  /* 0x00007610ff697816 */ /* 0x000fe20000000069 */
[----:B0-----:R-:W-:Y:S01]  /*31b0*/  IMAD.WIDE R52, R38, 0x2, R142 ;  /* 0x0000000226347825 */ /* 0x001fe200078e028e */
[----:B------:R-:W-:Y:S01]  /*31c0*/  PRMT R182, RZ, 0x7610, R182 ;  /* 0x00007610ffb67816 */ /* 0x000fe200000000b6 */
[----:B------:R0:W3:Y:S02]  /*31d0*/  @!P5 LDG.E.U16 R69, [R58.64] ;  /* 0x000000063a45d981 */ /* 0x0000e4000c1e1500 */
[----:B----4-:R-:W-:Y:S01]  /*31e0*/  IMAD.WIDE R50, R173, 0x2, R142 ;  /* 0x00000002ad327825 */ /* 0x010fe200078e028e */
[----:B------:R-:W-:Y:S01]  /*31f0*/  PRMT R174, RZ, 0x7610, R174 ;  /* 0x00007610ffae7816 */ /* 0x000fe200000000ae */
[----:B------:R4:W3:Y:S02]  /*3200*/  @!P0 LDG.E.U16 R100, [R56.64] ;  /* 0x0000000638648981 */ /* 0x0008e4000c1e1500 */
[----:B-1----:R-:W-:Y:S01]  /*3210*/  IMAD.WIDE R48, R175, 0x2, R142 ;  /* 0x00000002af307825 */ /* 0x002fe200078e028e */
[----:B------:R-:W-:-:S02]  /*3220*/  PRMT R184, RZ, 0x7610, R184 ;  /* 0x00007610ffb87816 */ /* 0x000fc400000000b8 */
[----:B------:R-:W-:Y:S01]  /*3230*/  PRMT R178, RZ, 0x7610, R178 ;  /* 0x00007610ffb27816 */ /* 0x000fe200000000b2 */
[----:B------:R-:W-:Y:S01]  /*3240*/  IMAD.WIDE R54, R123, 0x2, R140 ;  /* 0x000000027b367825 */ /* 0x000fe200078e028c */
[----:B------:R-:W-:Y:S01]  /*3250*/  PRMT R180, RZ, 0x7610, R180 ;  /* 0x00007610ffb47816 */ /* 0x000fe200000000b4 */
[----:B------:R1:W3:Y:S02]  /*3260*/  @!P1 LDG.E.U16 R105, [R48.64] ;  /* 0x0000000630699981 */ /* 0x0002e4000c1e1500 */
[----:B0-----:R-:W-:-:S04]  /*3270*/  IMAD.WIDE R58, R119, 0x2, R140 ;  /* 0x00000002773a7825 */ /* 0x001fc800078e028c */
[----:B----4-:R-:W-:Y:S01]  /*3280*/  IMAD.WIDE R56, R134, 0x2, R140 ;  /* 0x0000000286387825 */ /* 0x010fe200078e028c */
[----:B------:R-:W-:Y:S02]  /*3290*/  PRMT R196, RZ, 0x7610, R196 ;  /* 0x00007610ffc47816 */ /* 0x000fe400000000c4 */
[----:B------:R-:W-:Y:S02]  /*32a0*/  PRMT R186, RZ, 0x7610, R186 ;  /* 0x00007610ffba7816 */ /* 0x000fe400000000ba */
[----:B------:R-:W-:Y:S01]  /*32b0*/  PRMT R194, RZ, 0x7610, R194 ;  /* 0x00007610ffc27816 */ /* 0x000fe200000000c2 */
[----:B-1----:R-:W-:Y:S01]  /*32c0*/  IMAD.WIDE R48, R136, 0x2, R140 ;  /* 0x0000000288307825 */ /* 0x002fe200078e028c */
[----:B------:R-:W-:Y:S02]  /*32d0*/  PRMT R190, RZ, 0x7610, R190 ;  /* 0x00007610ffbe7816 */ /* 0x000fe400000000be */
[----:B------:R-:W-:Y:S02]  /*32e0*/  PRMT R192, RZ, 0x7610, R192 ;  /* 0x00007610ffc07816 */ /* 0x000fe400000000c0 */
[----:B------:R-:W-:-:S02]  /*32f0*/  PRMT R188, RZ, 0x7610, R188 ;  /* 0x00007610ffbc7816 */ /* 0x000fc400000000bc */
[----:B------:R-:W-:Y:S02]  /*3300*/  PRMT R198, RZ, 0x7610, R198 ;  /* 0x00007610ffc67816 */ /* 0x000fe400000000c6 */
[----:B------:R-:W-:Y:S02]  /*3310*/  PRMT R201, RZ, 0x7610, R201 ;  /* 0x00007610ffc97816 */ /* 0x000fe400000000c9 */
[----:B------:R-:W-:Y:S02]  /*3320*/  PRMT R199, RZ, 0x7610, R199 ;  /* 0x00007610ffc77816 */ /* 0x000fe400000000c7 */
[----:B------:R-:W-:Y:S02]  /*3330*/  PRMT R197, RZ, 0x7610, R197 ;  /* 0x00007610ffc57816 */ /* 0x000fe400000000c5 */
[----:B------:R-:W-:Y:S02]  /*3340*/  PRMT R200, RZ, 0x7610, R200 ;  /* 0x00007610ffc87816 */ /* 0x000fe400000000c8 */
[----:B------:R-:W-:-:S02]  /*3350*/  PRMT R202, RZ, 0x7610, R202 ;  /* 0x00007610ffca7816 */ /* 0x000fc400000000ca */
[----:B------:R-:W-:Y:S02]  /*3360*/  PRMT R203, RZ, 0x7610, R203 ;  /* 0x00007610ffcb7816 */ /* 0x000fe400000000cb */
[----:B------:R-:W-:Y:S02]  /*3370*/  PRMT R204, RZ, 0x7610, R204 ;  /* 0x00007610ffcc7816 */ /* 0x000fe400000000cc */
[----:B------:R-:W-:Y:S02]  /*3380*/  PRMT R205, RZ, 0x7610, R205 ;  /* 0x00007610ffcd7816 */ /* 0x000fe400000000cd */
[----:B------:R-:W-:Y:S01]  /*3390*/  PRMT R206, RZ, 0x7610, R206 ;  /* 0x00007610ffce7816 */ /* 0x000fe200000000ce */
[----:B------:R-:W-:Y:S01]  /*33a0*/  IMAD.WIDE R60, R120, 0x2, R140 ;  /* 0x00000002783c7825 */ /* 0x000fe200078e028c */
[----:B------:R-:W-:Y:S02]  /*33b0*/  PRMT R176, RZ, 0x7610, R176 ;  /* 0x00007610ffb07816 */ /* 0x000fe400000000b0 */
[----:B------:R-:W-:-:S02]  /*33c0*/  PRMT R207, RZ, 0x7610, R207 ;  /* 0x00007610ffcf7816 */ /* 0x000fc400000000cf */
[----:B------:R-:W-:Y:S02]  /*33d0*/  PRMT R208, RZ, 0x7610, R208 ;  /* 0x00007610ffd07816 */ /* 0x000fe400000000d0 */
[----:B------:R-:W-:Y:S02]  /*33e0*/  PRMT R209, RZ, 0x7610, R209 ;  /* 0x00007610ffd17816 */ /* 0x000fe400000000d1 */
[----:B------:R-:W-:Y:S01]  /*33f0*/  PRMT R210, RZ, 0x7610, R210 ;  /* 0x00007610ffd27816 */ /* 0x000fe200000000d2 */
[----:B------:R-:W-:Y:S01]  /*3400*/  IMAD.WIDE R62, R114, 0x2, R140 ;  /* 0x00000002723e7825 */ /* 0x000fe200078e028c */
[----:B------:R-:W-:Y:S02]  /*3410*/  PRMT R211, RZ, 0x7610, R211 ;  /* 0x00007610ffd37816 */ /* 0x000fe400000000d3 */
[----:B------:R-:W-:Y:S02]  /*3420*/  PRMT R212, RZ, 0x7610, R212 ;  /* 0x00007610ffd47816 */ /* 0x000fe400000000d4 */
[----:B------:R-:W-:-:S02]  /*3430*/  PRMT R213, RZ, 0x7610, R213 ;  /* 0x00007610ffd57816 */ /* 0x000fc400000000d5 */
[----:B------:R-:W-:Y:S02]  /*3440*/  PRMT R214, RZ, 0x7610, R214 ;  /* 0x00007610ffd67816 */ /* 0x000fe400000000d6 */
[----:B------:R-:W-:Y:S02]  /*3450*/  PRMT R215, RZ, 0x7610, R215 ;  /* 0x00007610ffd77816 */ /* 0x000fe400000000d7 */
[----:B------:R-:W-:Y:S02]  /*3460*/  PRMT R216, RZ, 0x7610, R216 ;  /* 0x00007610ffd87816 */ /* 0x000fe400000000d8 */
[----:B--2---:R-:W-:Y:S02]  /*3470*/  SEL R102, R102, RZ, !P3 ;  /* 0x000000ff66667207 */ /* 0x004fe40005800000 */
[----:B------:R-:W-:Y:S02]  /*3480*/  ISETP.GE.AND P3, PT, R144, UR5, PT ;  /* 0x0000000590007c0c */ /* 0x000fe4000bf66270 */
[----:B---3--:R-:W-:-:S02]  /*3490*/  SEL R101, R101, RZ, !P2 ;  /* 0x000000ff65657207 */ /* 0x008fc40005000000 */
[----:B------:R-:W-:Y:S02]  /*34a0*/  ISETP.GE.AND P2, PT, R160, UR5, PT ;  /* 0x00000005a0007c0c */ /* 0x000fe4000bf46270 */
[----:B------:R-:W-:Y:S02]  /*34b0*/  SEL R107, R107, RZ, !P4 ;  /* 0x000000ff6b6b7207 */ /* 0x000fe40006000000 */
[----:B------:R-:W-:-:S05]  /*34c0*/  ISETP.GE.AND P4, PT, R3, UR5, PT ;  /* 0x0000000503007c0c */ /* 0x000fca000bf86270 */
[----:B------:R0:W2:Y:S04]  /*34d0*/  @!P3 LDG.E.U16 R104, [R52.64] ;  /* 0x000000063468b981 */ /* 0x0000a8000c1e1500 */
[----:B------:R1:W3:Y:S04]  /*34e0*/  @!P2 LDG.E.U16 R106, [R50.64] ;  /* 0x00000006326aa981 */ /* 0x0002e8000c1e1500 */
[----:B------:R-:W-:Y:S06]  /*34f0*/  BAR.SYNC 0x0 ;  /* 0x0000000000007b1d */ /* 0x000fec0000000000 */
[--C-:B0-----:R-:W-:Y:S01]  /*3500*/  IMAD.WIDE R52, R122, 0x2, R140.reuse ;  /* 0x000000027a347825 */ /* 0x101fe200078e028c */
[----:B------:R0:W4:Y:S03]  /*3510*/  @!P4 LDG.E.U16 R182, [R54.64] ;  /* 0x0000000636b6c981 */ /* 0x000126000c1e1500 */
[--C-:B-1----:R-:W-:Y:S01]  /*3520*/  IMAD.WIDE R50, R121, 0x2, R140.reuse ;  /* 0x0000000279327825 */ /* 0x102fe200078e028c */
[----:B------:R1:W4:Y:S04]  /*3530*/  @!P4 LDG.E.U16 R174, [R58.64] ;  /* 0x000000063aaec981 */ /* 0x000328000c1e1500 */
[----:B------:R1:W4:Y:S01]  /*3540*/  @!P4 LDG.E.U16 R184, [R56.64] ;  /* 0x0000000638b8c981 */ /* 0x000322000c1e1500 */
[----:B0-----:R-:W-:-:S03]  /*3550*/  IMAD.WIDE R54, R145, 0x2, R140 ;  /* 0x0000000291367825 */ /* 0x001fc600078e028c */
[----:B------:R0:W4:Y:S01]  /*3560*/  @!P4 LDG.E.U16 R178, [R52.64] ;  /* 0x0000000634b2c981 */ /* 0x000122000c1e1500 */
[----:B-1----:R-:W-:-:S03]  /*3570*/  IMAD.WIDE R58, R135, 0x2, R140 ;  /* 0x00000002873a7825 */ /* 0x002fc600078e028c */
[----:B------:R1:W4:Y:S01]  /*3580*/  @!P4 LDG.E.U16 R180, [R50.64] ;  /* 0x0000000632b4c981 */ /* 0x000322000c1e1500 */
[----:B------:R-:W-:-:S03]  /*3590*/  IMAD.WIDE R56, R139, 0x2, R140 ;  /* 0x000000028b387825 */ /* 0x000fc600078e028c */
        /* <DEDUP_REMOVED lines=8> */
[----:B------:R0:W4:Y:S04]  /*3620*/  @!P4 LDG.E.U16 R192, [R52.64] ;  /* 0x0000000634c0c981 */ /* 0x000128000c1e1500 */
[----:B------:R0:W4:Y:S01]  /*3630*/  @!P4 LDG.E.U16 R188, [R50.64] ;  /* 0x0000000632bcc981 */ /* 0x000122000c1e1500 */
[----:B-1----:R-:W-:-:S03]  /*3640*/  IMAD.WIDE R48, R130, 0x2, R140 ;  /* 0x0000000282307825 */ /* 0x002fc600078e028c */
[----:B------:R1:W4:Y:S01]  /*3650*/  @!P4 LDG.E.U16 R198, [R58.64] ;  /* 0x000000063ac6c981 */ /* 0x000322000c1e1500 */
[----:B0-----:R-:W-:-:S03]  /*3660*/  IMAD.WIDE R52, R132, 0x2, R140 ;  /* 0x0000000284347825 */ /* 0x001fc600078e028c */
[----:B------:R0:W4:Y:S01]  /*3670*/  @!P4 LDG.E.U16 R201, [R54.64] ;  /* 0x0000000636c9c981 */ /* 0x000122000c1e1500 */
[----:B------:R-:W-:-:S03]  /*3680*/  IMAD.WIDE R50, R131, 0x2, R140 ;  /* 0x0000000283327825 */ /* 0x000fc600078e028c */
[----:B------:R0:W4:Y:S01]  /*3690*/  @!P4 LDG.E.U16 R199, [R48.64] ;  /* 0x0000000630c7c981 */ /* 0x000122000c1e1500 */
[----:B------:R-:W-:-:S03]  /*36a0*/  IMAD.WIDE R56, R128, 0x2, R140 ;  /* 0x0000000280387825 */ /* 0x000fc600078e028c */
[----:B------:R0:W4:Y:S01]  /*36b0*/  @!P4 LDG.E.U16 R197, [R52.64] ;  /* 0x0000000634c5c981 */ /* 0x000122000c1e1500 */
[----:B-1----:R-:W-:-:S03]  /*36c0*/  IMAD.WIDE R58, R127, 0x2, R140 ;  /* 0x000000027f3a7825 */ /* 0x002fc600078e028c */
[----:B------:R1:W4:Y:S01]  /*36d0*/  @!P4 LDG.E.U16 R200, [R50.64] ;  /* 0x0000000632c8c981 */ /* 0x000322000c1e1500 */
[----:B0-----:R-:W-:-:S03]  /*36e0*/  IMAD.WIDE R48, R126, 0x2, R140 ;  /* 0x000000027e307825 */ /* 0x001fc600078e028c */
[----:B------:R0:W4:Y:S01]  /*36f0*/  @!P4 LDG.E.U16 R202, [R56.64] ;  /* 0x0000000638cac981 */ /* 0x000122000c1e1500 */
[----:B------:R-:W-:-:S03]  /*3700*/  IMAD.WIDE R52, R124, 0x2, R140 ;  /* 0x000000027c347825 */ /* 0x000fc600078e028c */
[----:B------:R0:W4:Y:S01]  /*3710*/  @!P4 LDG.E.U16 R203, [R58.64] ;  /* 0x000000063acbc981 */ /* 0x000122000c1e1500 */
[----:B-1----:R-:W-:-:S03]  /*3720*/  IMAD.WIDE R50, R125, 0x2, R140 ;  /* 0x000000027d327825 */ /* 0x002fc600078e028c */
[----:B------:R1:W4:Y:S04]  /*3730*/  @!P4 LDG.E.U16 R204, [R48.64] ;  /* 0x0000000630ccc981 */ /* 0x000328000c1e1500 */
        /* <DEDUP_REMOVED lines=10> */
[----:B------:R1:W4:Y:S01]  /*37e0*/  @!P4 LDG.E.U16 R209, [R56.64] ;  /* 0x0000000638d1c981 */ /* 0x000322000c1e1500 */
[----:B------:R-:W-:-:S03]  /*37f0*/  IMAD.WIDE R52, R112, 0x2, R140 ;  /* 0x0000000270347825 */ /* 0x000fc600078e028c */
[----:B------:R-:W4:Y:S01]  /*3800*/  @!P4 LDG.E.U16 R210, [R60.64] ;  /* 0x000000063cd2c981 */ /* 0x000f22000c1e1500 */
[----:B------:R-:W-:-:S03]  /*3810*/  IMAD.WIDE R58, R111, 0x2, R140 ;  /* 0x000000026f3a7825 */ /* 0x000fc600078e028c */
[----:B------:R-:W4:Y:S01]  /*3820*/  @!P4 LDG.E.U16 R211, [R62.64] ;  /* 0x000000063ed3c981 */ /* 0x000f22000c1e1500 */
[----:B-1----:R-:W-:-:S03]  /*3830*/  IMAD.WIDE R56, R110, 0x2, R140 ;  /* 0x000000026e387825 */ /* 0x002fc600078e028c */
[----:B------:R1:W4:Y:S01]  /*3840*/  @!P4 LDG.E.U16 R212, [R50.64] ;  /* 0x0000000632d4c981 */ /* 0x000322000c1e1500 */
[----:B0-----:R-:W-:-:S03]  /*3850*/  IMAD.WIDE R54, R109, 0x2, R140 ;  /* 0x000000026d367825 */ /* 0x001fc600078e028c */
[----:B------:R0:W4:Y:S04]  /*3860*/  @!P4 LDG.E.U16 R213, [R52.64] ;  /* 0x0000000634d5c981 */ /* 0x000128000c1e1500 */
[----:B------:R-:W4:Y:S04]  /*3870*/  @!P4 LDG.E.U16 R214, [R58.64] ;  /* 0x000000063ad6c981 */ /* 0x000f28000c1e1500 */
[----:B------:R4:W4:Y:S04]  /*3880*/  @!P4 LDG.E.U16 R215, [R56.64] ;  /* 0x0000000638d7c981 */ /* 0x000928000c1e1500 */
[----:B------:R0:W4:Y:S04]  /*3890*/  @!P4 LDG.E.U16 R216, [R54.64] ;  /* 0x0000000636d8c981 */ /* 0x000128000c1e1500 */
[----:B------:R-:W-:Y:S04]  /*38a0*/  STS.U16 [R165], R64 ;  /* 0x00000040a5007388 */ /* 0x000fe80000000400 */
[----:B------:R-:W-:Y:S01]  /*38b0*/  STS.U16 [R170], R65 ;  /* 0x00000041aa007388 */ /* 0x000fe20000000400 */
[----:B------:R-:W-:-:S03]  /*38c0*/  SEL R48, R69, RZ, !P5 ;  /* 0x000000ff45307207 */ /* 0x000fc60006800000 */
[----:B------:R-:W-:Y:S01]  /*38d0*/  STS.U16 [R171], R66 ;  /* 0x00000042ab007388 */ /* 0x000fe20000000400 */
[----:B------:R-:W-:-:S03]  /*38e0*/  SEL R103, R103, RZ, !P6 ;  /* 0x000000ff67677207 */ /* 0x000fc60007000000 */
[----:B------:R-:W-:Y:S01]  /*38f0*/  STS.U16 [R172], R67 ;  /* 0x00000043ac007388 */ /* 0x000fe20000000400 */
[----:B------:R-:W-:-:S03]  /*3900*/  SEL R100, R100, RZ, !P0 ;  /* 0x000000ff64647207 */ /* 0x000fc60004000000 */
[----:B------:R-:W-:Y:S01]  /*3910*/  STS.U16 [R165+0x200], R68 ;  /* 0x00020044a5007388 */ /* 0x000fe20000000400 */
[----:B------:R-:W-:-:S03]  /*3920*/  SEL R105, R105, RZ, !P1 ;  /* 0x000000ff69697207 */ /* 0x000fc60004800000 */
[----:B------:R-:W-:Y:S04]  /*3930*/  STS.U16 [R170+0x200], R71 ;  /* 0x00020047aa007388 */ /* 0x000fe80000000400 */
[----:B------:R-:W-:Y:S04]  /*3940*/  STS.U16 [R171+0x200], R70 ;  /* 0x00020046ab007388 */ /* 0x000fe80000000400 */
[----:B------:R-:W-:Y:S04]  /*3950*/  STS.U16 [R172+0x200], R101 ;  /* 0x00020065ac007388 */ /* 0x000fe80000000400 */
[----:B------:R-:W-:Y:S04]  /*3960*/  STS.U16 [R165+0x400], R102 ;  /* 0x00040066a5007388 */ /* 0x000fe80000000400 */
[----:B------:R-:W-:Y:S04]  /*3970*/  STS.U16 [R170+0x400], R107 ;  /* 0x0004006baa007388 */ /* 0x000fe80000000400 */
[----:B------:R0:W-:Y:S04]  /*3980*/  STS.U16 [R171+0x400], R48 ;  /* 0x00040030ab007388 */ /* 0x0001e80000000400 */
[----:B------:R-:W-:Y:S04]  /*3990*/  STS.U16 [R172+0x400], R103 ;  /* 0x00040067ac007388 */ /* 0x000fe80000000400 */
[----:B------:R-:W-:Y:S04]  /*39a0*/  STS.U16 [R165+0x600], R100 ;  /* 0x00060064a5007388 */ /* 0x000fe80000000400 */
[----:B------:R-:W-:Y:S01]  /*39b0*/  STS.U16 [R170+0x600], R105 ;  /* 0x00060069aa007388 */ /* 0x000fe20000000400 */
[----:B------:R-:W-:-:S06]  /*39c0*/  UIADD3 UR4, UR4, 0x1, URZ ;  /* 0x0000000104047890 */ /* 0x000fcc000fffe03f */
[----:B------:R-:W-:Y:S02]  /*39d0*/  ISETP.LE.AND P0, PT, R146, UR4, PT ;  /* 0x0000000492007c0c */ /* 0x000fe4000bf03270 */
[----:B--2---:R-:W-:Y:S02]  /*39e0*/  SEL R49, R104, RZ, !P3 ;  /* 0x000000ff68317207 */ /* 0x004fe40005800000 */
[----:B---3--:R-:W-:-:S05]  /*39f0*/  SEL R106, R106, RZ, !P2 ;  /* 0x000000ff6a6a7207 */ /* 0x008fca0005000000 */
[----:B------:R-:W-:Y:S04]  /*3a00*/  STS.U16 [R171+0x600], R106 ;  /* 0x0006006aab007388 */ /* 0x000fe80000000400 */
[----:B------:R2:W-:Y:S01]  /*3a10*/  STS.U16 [R172+0x600], R49 ;  /* 0x00060031ac007388 */ /* 0x0005e20000000400 */
[----:B----4-:R-:W-:Y:S02]  /*3a20*/  SEL R57, R184, RZ, !P4 ;  /* 0x000000ffb8397207 */ /* 0x010fe40006000000 */
[----:B-1----:R-:W-:Y:S02]  /*3a30*/  SEL R51, R196, RZ, !P4 ;  /* 0x000000ffc4337207 */ /* 0x002fe40006000000 */
[----:B------:R-:W-:Y:S02]  /*3a40*/  SEL R186, R186, RZ, !P4 ;  /* 0x000000ffbaba7207 */ /* 0x000fe40006000000 */
[----:B------:R-:W-:Y:S01]  /*3a50*/  SEL R194, R194, RZ, !P4 ;  /* 0x000000ffc2c27207 */ /* 0x000fe20006000000 */
[----:B------:R1:W-:Y:S01]  /*3a60*/  STS.U16 [R166], R51 ;  /* 0x00000033a6007388 */ /* 0x0003e20000000400 */
[----:B0-----:R-:W-:-:S02]  /*3a70*/  SEL R55, R190, RZ, !P4 ;  /* 0x000000ffbe377207 */ /* 0x001fc40006000000 */
[----:B------:R-:W-:Y:S01]  /*3a80*/  SEL R53, R192, RZ, !P4 ;  /* 0x000000ffc0357207 */ /* 0x000fe20006000000 */
[----:B------:R-:W-:Y:S01]  /*3a90*/  STS.U16 [R167], R194 ;  /* 0x000000c2a7007388 */ /* 0x000fe20000000400 */
[----:B------:R-:W-:-:S03]  /*3aa0*/  SEL R188, R188, RZ, !P4 ;  /* 0x000000ffbcbc7207 */ /* 0x000fc60006000000 */
[----:B------:R-:W-:Y:S04]  /*3ab0*/  STS.U16 [R168], R53 ;  /* 0x00000035a8007388 */ /* 0x000fe80000000400 */
[----:B------:R-:W-:Y:S01]  /*3ac0*/  STS.U16 [R169], R188 ;  /* 0x000000bca9007388 */ /* 0x000fe20000000400 */
[----:B------:R-:W-:-:S03]  /*3ad0*/  SEL R48, R201, RZ, !P4 ;  /* 0x000000ffc9307207 */ /* 0x000fc60006000000 */
[----:B------:R0:W-:Y:S01]  /*3ae0*/  STS.U16 [R166+0x200], R55 ;  /* 0x00020037a6007388 */ /* 0x0001e20000000400 */
[----:B------:R-:W-:Y:S02]  /*3af0*/  SEL R198, R198, RZ, !P4 ;  /* 0x000000ffc6c67207 */ /* 0x000fe40006000000 */
[----:B------:R-:W-:Y:S01]  /*3b00*/  SEL R199, R199, RZ, !P4 ;  /* 0x000000ffc7c77207 */ /* 0x000fe20006000000 */
[----:B------:R-:W-:Y:S01]  /*3b10*/  STS.U16 [R167+0x200], R186 ;  /* 0x000200baa7007388 */ /* 0x000fe20000000400 */
[----:B------:R-:W-:-:S03]  /*3b20*/  SEL R197, R197, RZ, !P4 ;  /* 0x000000ffc5c57207 */ /* 0x000fc60006000000 */
[----:B------:R3:W-:Y:S01]  /*3b30*/  STS.U16 [R168+0x200], R57 ;  /* 0x00020039a8007388 */ /* 0x0007e20000000400 */
[----:B------:R-:W-:-:S03]  /*3b40*/  SEL R200, R200, RZ, !P4 ;  /* 0x000000ffc8c87207 */ /* 0x000fc60006000000 */
[----:B------:R-:W-:Y:S01]  /*3b50*/  STS.U16 [R169+0x200], R48 ;  /* 0x00020030a9007388 */ /* 0x000fe20000000400 */
[----:B--2---:R-:W-:-:S03]  /*3b60*/  SEL R49, R202, RZ, !P4 ;  /* 0x000000ffca317207 */ /* 0x004fc60006000000 */
[----:B------:R-:W-:Y:S01]  /*3b70*/  STS.U16 [R166+0x400], R197 ;  /* 0x000400c5a6007388 */ /* 0x000fe20000000400 */
[----:B------:R-:W-:-:S03]  /*3b80*/  SEL R50, R203, RZ, !P4 ;  /* 0x000000ffcb327207 */ /* 0x000fc60006000000 */
[----:B------:R-:W-:Y:S01]  /*3b90*/  STS.U16 [R167+0x400], R200 ;  /* 0x000400c8a7007388 */ /* 0x000fe20000000400 */
[----:B-1----:R-:W-:-:S03]  /*3ba0*/  SEL R51, R204, RZ, !P4 ;  /* 0x000000ffcc337207 */ /* 0x002fc60006000000 */
[----:B------:R-:W-:Y:S01]  /*3bb0*/  STS.U16 [R168+0x400], R199 ;  /* 0x000400c7a8007388 */ /* 0x000fe20000000400 */
[----:B------:R-:W-:Y:S02]  /*3bc0*/  SEL R182, R182, RZ, !P4 ;  /* 0x000000ffb6b67207 */ /* 0x000fe40006000000 */
[----:B------:R-:W-:Y:S01]  /*3bd0*/  SEL R52, R205, RZ, !P4 ;  /* 0x000000ffcd347207 */ /* 0x000fe20006000000 */
[----:B------:R-:W-:Y:S01]  /*3be0*/  STS.U16 [R169+0x400], R198 ;  /* 0x000400c6a9007388 */ /* 0x000fe20000000400 */
[----:B0-----:R-:W-:Y:S02]  /*3bf0*/  SEL R55, R178, RZ, !P4 ;  /* 0x000000ffb2377207 */ /* 0x001fe40006000000 */
[----:B------:R-:W-:Y:S01]  /*3c00*/  SEL R53, R206, RZ, !P4 ;  /* 0x000000ffce357207 */ /* 0x000fe20006000000 */
[----:B------:R-:W-:Y:S01]  /*3c10*/  STS.U16 [R166+0x600], R49 ;  /* 0x00060031a6007388 */ /* 0x000fe20000000400 */
[----:B------:R-:W-:-:S03]  /*3c20*/  SEL R180, R180, RZ, !P4 ;  /* 0x000000ffb4b47207 */ /* 0x000fc60006000000 */
[----:B------:R-:W-:Y:S01]  /*3c30*/  STS.U16 [R167+0x600], R50 ;  /* 0x00060032a7007388 */ /* 0x000fe20000000400 */
[----:B---3--:R-:W-:-:S03]  /*3c40*/  SEL R57, R176, RZ, !P4 ;  /* 0x000000ffb0397207 */ /* 0x008fc60006000000 */
[----:B------:R-:W-:Y:S01]  /*3c50*/  STS.U16 [R168+0x600], R51 ;  /* 0x00060033a8007388 */ /* 0x000fe20000000400 */
[----:B------:R-:W-:-:S03]  /*3c60*/  SEL R174, R174, RZ, !P4 ;  /* 0x000000ffaeae7207 */ /* 0x000fc60006000000 */
        /* <DEDUP_REMOVED lines=25> */
[----:B------:R-:W-:Y:S04]  /*3e00*/  STS.U16 [R168+0xe00], R215 ;  /* 0x000e00d7a8007388 */ /* 0x000fe80000000400 */
[----:B------:R-:W-:Y:S04]  /*3e10*/  STS.U16 [R169+0xe00], R216 ;  /* 0x000e00d8a9007388 */ /* 0x000fe80000000400 */
[----:B------:R-:W-:Y:S06]  /*3e20*/  BAR.SYNC 0x0 ;  /* 0x0000000000007b1d */ /* 0x000fec0000000000 */
[----:B------:R-:W-:Y:S04]  /*3e30*/  LDSM.16.MT88.4 R104, [R161] ;  /* 0x00000000a168783b */ /* 0x000fe80000004200 */
[----:B------:R-:W0:Y:S04]  /*3e40*/  LDSM.16.M88.4 R100, [R163] ;  /* 0x00000000a364783b */ /* 0x000e280000000200 */
[----:B------:R-:W1:Y:S04]  /*3e50*/  LDSM.16.M88.4 R68, [R163+0x800] ;  /* 0x00080000a344783b */ /* 0x000e680000000200 */
[----:B------:R-:W2:Y:S04]  /*3e60*/  LDSM.16.MT88.4 R64, [R162] ;  /* 0x00000000a240783b */ /* 0x000ea80000004200 */
[----:B------:R-:W-:Y:S04]  /*3e70*/  LDSM.16.MT88.4 R60, [R161+0x400] ;  /* 0x00040000a13c783b */ /* 0x000fe80000004200 */
[----:B------:R-:W3:Y:S04]  /*3e80*/  LDSM.16.M88.4 R56, [R164] ;  /* 0x00000000a438783b */ /* 0x000ee80000000200 */
[----:B------:R-:W4:Y:S04]  /*3e90*/  LDSM.16.M88.4 R52, [R164+0x800] ;  /* 0x00080000a434783b */ /* 0x000f280000000200 */
[----:B------:R-:W2:Y:S01]  /*3ea0*/  LDSM.16.MT88.4 R48, [R162+0x400] ;  /* 0x00040000a230783b */ /* 0x000ea20000004200 */
[C---:B0-----:R-:W5:Y:S08]  /*3eb0*/  HMMA.16816.F32 R96, R104.reuse, R100, R96 ;  /* 0x000000646860723c */ /* 0x041f700000001860 */
[C---:B------:R-:W5:Y:S08]  /*3ec0*/  HMMA.16816.F32 R92, R104.reuse, R102, R92 ;  /* 0x00000066685c723c */ /* 0x040f70000000185c */
[C---:B-1----:R-:W5:Y:S08]  /*3ed0*/  HMMA.16816.F32 R88, R104.reuse, R68, R88 ;  /* 0x000000446858723c */ /* 0x042f700000001858 */
[----:B------:R-:W5:Y:S08]  /*3ee0*/  HMMA.16816.F32 R84, R104, R70, R84 ;  /* 0x000000466854723c */ /* 0x000f700000001854 */
[C---:B--2---:R-:W5:Y:S08]  /*3ef0*/  HMMA.16816.F32 R80, R64.reuse, R100, R80 ;  /* 0x000000644050723c */ /* 0x044f700000001850 */
[C---:B------:R-:W5:Y:S08]  /*3f00*/  HMMA.16816.F32 R76, R64.reuse, R102, R76 ;  /* 0x00000066404c723c */ /* 0x040f70000000184c */
[C---:B------:R-:W5:Y:S08]  /*3f10*/  HMMA.16816.F32 R72, R64.reuse, R68, R72 ;  /* 0x000000444048723c */ /* 0x040f700000001848 */
[----:B------:R-:W5:Y:S01]  /*3f20*/  HMMA.16816.F32 R44, R64, R70, R44 ;  /* 0x00000046402c723c */ /* 0x000f62000000182c */
[----:B------:R-:W-:Y:S01]  /*3f30*/  UIADD3 UR5, UR5, -0x20, URZ ;  /* 0xffffffe005057890 */ /* 0x000fe2000fffe03f */
[----:B------:R-:W-:-:S06]  /*3f40*/  IMAD.WIDE R140, R151, 0x2, R140 ;  /* 0x00000002978c7825 */ /* 0x000fcc00078e028c */
[----:B---3-5:R5:W5:Y:S01]  /*3f50*/  HMMA.16816.F32 R96, R60, R56, R96 ;  /* 0x000000383c60723c */ /* 0x028b620000001860 */
[----:B------:R-:W-:-:S07]  /*3f60*/  IMAD.WIDE R142, R149, 0x2, R142 ;  /* 0x00000002958e7825 */ /* 0x000fce00078e028e */
[C---:B------:R5:W5:Y:S08]  /*3f70*/  HMMA.16816.F32 R92, R60.reuse, R58, R92 ;  /* 0x0000003a3c5c723c */ /* 0x040b70000000185c */
[C---:B----4-:R5:W5:Y:S08]  /*3f80*/  HMMA.16816.F32 R88, R60.reuse, R52, R88 ;  /* 0x000000343c58723c */ /* 0x050b700000001858 */
[----:B------:R5:W5:Y:S08]  /*3f90*/  HMMA.16816.F32 R84, R60, R54, R84 ;  /* 0x000000363c54723c */ /* 0x000b700000001854 */
[C---:B------:R5:W5:Y:S08]  /*3fa0*/  HMMA.16816.F32 R80, R48.reuse, R56, R80 ;  /* 0x000000383050723c */ /* 0x040b700000001850 */
[C---:B------:R5:W5:Y:S08]  /*3fb0*/  HMMA.16816.F32 R76, R48.reuse, R58, R76 ;  /* 0x0000003a304c723c */ /* 0x040b70000000184c */
[C---:B------:R5:W5:Y:S08]  /*3fc0*/  HMMA.16816.F32 R72, R48.reuse, R52, R72 ;  /* 0x000000343048723c */ /* 0x040b700000001848 */
[----:B------:R5:W5:Y:S01]  /*3fd0*/  HMMA.16816.F32 R44, R48, R54, R44 ;  /* 0x00000036302c723c */ /* 0x000b62000000182c */
[----:B------:R-:W-:Y:S01]  /*3fe0*/  @P0 CALL.REL.NOINC `(.L_x_1) ;  /* 0x0000001000000944 */ /* 0x000fe20003c00000 */
[----:B------:R-:W-:-:S06]  /*3ff0*/  BRA `(.L_x_2) ;  /* 0xffffede000007947 */ /* 0x000fcc000383ffff */
.L_x_1:
[----:B------:R-:W-:Y:S01]  /*4000*/  IMAD.SHL.U32 R38, R0, 0x2, RZ ;  /* 0x0000000200267824 */ /* 0x000fe200078e00ff */
[----:B------:R-:W-:Y:S01]  /*4010*/  LOP3.LUT R37, R37, 0x38, RZ, 0xc0, !PT ;  /* 0x0000003825257812 */ /* 0x000fe200078ec0ff */
[--C-:B------:R-:W-:Y:S01]  /*4020*/  IMAD R42, R2, 0x21, R3.reuse ;  /* 0x00000021022a7824 */ /* 0x100fe200078e0203 */
[----:B------:R-:W-:Y:S01]  /*4030*/  SHF.R.U32.HI R0, RZ, 0x2, R3 ;  /* 0x00000002ff007819 */ /* 0x000fe20000011603 */
[----:B------:R-:W-:Y:S06]  /*4040*/  BAR.SYNC 0x0 ;  /* 0x0000000000007b1d */ /* 0x000fec0000000000 */
[----:B------:R-:W-:Y:S01]  /*4050*/  LOP3.LUT R37, R37, 0x6, R38, 0xf8, !PT ;  /* 0x0000000625257812 */ /* 0x000fe200078ef826 */
[----:B------:R-:W-:Y:S01]  /*4060*/  IMAD R39, R6, c[0x0][0x198], RZ ;  /* 0x0000660006277a24 */ /* 0x000fe200078e02ff */
[----:B------:R-:W-:Y:S01]  /*4070*/  ISETP.GE.AND P0, PT, R4, c[0x0][0x178], PT ;  /* 0x00005e0004007a0c */ /* 0x000fe20003f06270 */
[----:B------:R-:W-:-:S02]  /*4080*/  IMAD R41, R7, c[0x0][0x198], RZ ;  /* 0x0000660007297a24 */ /* 0x000fc400078e02ff */
[----:B------:R-:W-:Y:S01]  /*4090*/  IMAD R0, R37, 0x21, R0 ;  /* 0x0000002125007824 */ /* 0x000fe200078e0200 */
[----:B------:R-:W-:Y:S02]  /*40a0*/  ISETP.LT.AND P5, PT, R13, c[0x0][0x17c], !P0 ;  /* 0x00005f000d007a0c */ /* 0x000fe400047a1270 */
[----:B------:R-:W-:Y:S02]  /*40b0*/  ISETP.LT.AND P4, PT, R14, c[0x0][0x17c], !P0 ;  /* 0x00005f000e007a0c */ /* 0x000fe40004781270 */
[----:B-----5:R-:W-:Y:S01]  /*40c0*/  STS [R0.X4], R96 ;  /* 0x0000006000007388 */ /* 0x020fe20000004800 */
[----:B------:R-:W-:Y:S02]  /*40d0*/  ISETP.LT.AND P1, PT, R5, c[0x0][0x17c], !P0 ;  /* 0x00005f0005007a0c */ /* 0x000fe40004721270 */
[----:B------:R-:W-:Y:S01]  /*40e0*/  ISETP.LT.AND P2, PT, R6, c[0x0][0x17c], !P0 ;  /* 0x00005f0006007a0c */ /* 0x000fe20004741270 */
[----:B------:R-:W-:Y:S01]  /*40f0*/  STS [R0.X4+0x84], R97 ;  /* 0x0000846100007388 */ /* 0x000fe20000004800 */
[----:B------:R-:W-:-:S02]  /*4100*/  ISETP.LT.AND P3, PT, R7, c[0x0][0x17c], !P0 ;  /* 0x00005f0007007a0c */ /* 0x000fc40004761270 */
[----:B------:R-:W-:Y:S01]  /*4110*/  ISETP.LT.AND P6, PT, R8, c[0x0][0x17c], !P0 ;  /* 0x00005f0008007a0c */ /* 0x000fe200047c1270 */
[----:B------:R-:W-:Y:S04]  /*4120*/  STS [R0.X4+0x20], R98 ;  /* 0x0000206200007388 */ /* 0x000fe80000004800 */
[----:B------:R-:W-:Y:S04]  /*4130*/  STS [R0.X4+0xa4], R99 ;  /* 0x0000a46300007388 */ /* 0x000fe80000004800 */
[----:B------:R-:W-:Y:S04]  /*4140*/  STS [R0.X4+0x40], R80 ;  /* 0x0000405000007388 */ /* 0x000fe80000004800 */
[----:B------:R-:W-:Y:S04]  /*4150*/  STS [R0.X4+0xc4], R81 ;  /* 0x0000c45100007388 */ /* 0x000fe80000004800 */
[----:B------:R-:W-:Y:S04]  /*4160*/  STS [R0.X4+0x60], R82 ;  /* 0x0000605200007388 */ /* 0x000fe80000004800 */
[----:B------:R-:W-:Y:S04]  /*4170*/  STS [R0.X4+0xe4], R83 ;  /* 0x0000e45300007388 */ /* 0x000fe80000004800 */
[----:B------:R-:W-:Y:S06]  /*4180*/  BAR.SYNC 0x0 ;  /* 0x0000000000007b1d */ /* 0x000fec0000000000 */
[----:B------:R-:W-:Y:S04]  /*4190*/  LDS R2, [R42.X4] ;  /* 0x000000002a027984 */ /* 0x000fe80000004800 */
[----:B------:R-:W0:Y:S04]  /*41a0*/  LDS R3, [R42.X4+0x108] ;  /* 0x000108002a037984 */ /* 0x000e280000004800 */
[----:B------:R-:W-:Y:S04]  /*41b0*/  LDS R13, [R42.X4+0x210] ;  /* 0x000210002a0d7984 */ /* 0x000fe80000004800 */
[----:B------:R-:W1:Y:S04]  /*41c0*/  LDS R14, [R42.X4+0x318] ;  /* 0x000318002a0e7984 */ /* 0x000e680000004800 */
[----:B------:R-:W-:Y:S04]  /*41d0*/  LDS R37, [R42.X4+0x420] ;  /* 0x000420002a257984 */ /* 0x000fe80000004800 */
[----:B------:R-:W2:Y:S04]  /*41e0*/  LDS R48, [R42.X4+0x528] ;  /* 0x000528002a307984 */ /* 0x000ea80000004800 */
[----:B------:R-:W-:Y:S04]  /*41f0*/  LDS R43, [R42.X4+0x630] ;  /* 0x000630002a2b7984 */ /* 0x000fe80000004800 */
[----:B------:R-:W3:Y:S04]  /*4200*/  LDS R50, [R42.X4+0x738] ;  /* 0x000738002a327984 */ /* 0x000ee80000004800 */
[----:B------:R-:W-:Y:S06]  /*4210*/  BAR.SYNC 0x0 ;  /* 0x0000000000007b1d */ /* 0x000fec0000000000 */
[----:B------:R-:W-:Y:S04]  /*4220*/  STS [R0.X4], R92 ;  /* 0x0000005c00007388 */ /* 0x000fe80000004800 */
[----:B------:R-:W-:Y:S01]  /*4230*/  STS [R0.X4+0x84], R93 ;  /* 0x0000845d00007388 */ /* 0x000fe20000004800 */
[----:B0-----:R-:W-:Y:S01]  /*4240*/  F2FP.PACK_AB R65, R3, R2 ;  /* 0x000000020341723e */ /* 0x001fe200000000ff */
[----:B------:R-:W-:-:S02]  /*4250*/  IMAD.MOV.U32 R3, RZ, RZ, 0x2 ;  /* 0x00000002ff037424 */ /* 0x000fc400078e00ff */
[----:B------:R-:W-:Y:S01]  /*4260*/  STS [R0.X4+0x20], R94 ;  /* 0x0000205e00007388 */ /* 0x000fe20000004800 */
[----:B------:R-:W-:-:S03]  /*4270*/  IMAD R2, R4, c[0x0][0x194], RZ ;  /* 0x0000650004027a24 */ /* 0x000fc600078e02ff */
[----:B------:R-:W-:Y:S01]  /*4280*/  STS [R0.X4+0xa4], R95 ;  /* 0x0000a45f00007388 */ /* 0x000fe20000004800 */
[----:B------:R-:W-:Y:S01]  /*4290*/  IMAD.WIDE R2, R2, R3, c[0x0][0x170] ;  /* 0x00005c0002027625 */ /* 0x000fe200078e0203 */
[----:B-1----:R-:W-:Y:S02]  /*42a0*/  F2FP.PACK_AB R14, R14, R13 ;  /* 0x0000000d0e0e723e */ /* 0x002fe400000000ff */
[----:B------:R-:W-:Y:S01]  /*42b0*/  STS [R0.X4+0x40], R76 ;  /* 0x0000404c00007388 */ /* 0x000fe20000004800 */
[----:B------:R-:W-:Y:S02]  /*42c0*/  IMAD R13, R5, c[0x0][0x198], RZ ;  /* 0x00006600050d7a24 */ /* 0x000fe400078e02ff */
[--C-:B------:R-:W-:Y:S01]  /*42d0*/  IMAD.WIDE R6, R39, 0x2, R2.reuse ;  /* 0x0000000227067825 */ /* 0x100fe200078e0202 */
[----:B------:R-:W-:Y:S01]  /*42e0*/  STS [R0.X4+0xc4], R77 ;  /* 0x0000c44d00007388 */ /* 0x000fe20000004800 */
[----:B--2---:R-:W-:Y:S02]  /*42f0*/  F2FP.PACK_AB R37, R48, R37 ;  /* 0x000000253025723e */ /* 0x004fe400000000ff */
[--C-:B------:R-:W-:Y:S01]  /*4300*/  IMAD.WIDE R4, R13, 0x2, R2.reuse ;  /* 0x000000020d047825 */ /* 0x100fe200078e0202 */
[----:B------:R-:W-:Y:S03]  /*4310*/  STS [R0.X4+0x60], R78 ;  /* 0x0000604e00007388 */ /* 0x000fe60000004800 */
[----:B------:R-:W-:Y:S01]  /*4320*/  IMAD.WIDE R38, R41, 0x2, R2 ;  /* 0x0000000229267825 */ /* 0x000fe200078e0202 */
[----:B------:R-:W-:Y:S01]  /*4330*/  STS [R0.X4+0xe4], R79 ;  /* 0x0000e44f00007388 */ /* 0x000fe20000004800 */
[----:B---3--:R-:W-:-:S03]  /*4340*/  F2FP.PACK_AB R43, R50, R43 ;  /* 0x0000002b322b723e */ /* 0x008fc600000000ff */
        /* <DEDUP_REMOVED lines=12> */
[----:B0-----:R-:W-:-:S03]  /*4410*/  F2FP.PACK_AB R49, R52, R49 ;  /* 0x000000313431723e */ /* 0x001fc600000000ff */
[----:B------:R-:W-:Y:S04]  /*4420*/  STS [R0.X4+0x20], R90 ;  /* 0x0000205a00007388 */ /* 0x000fe80000004800 */
[----:B------:R-:W-:Y:S01]  /*4430*/  STS [R0.X4+0xa4], R91 ;  /* 0x0000a45b00007388 */ /* 0x000fe20000004800 */
[----:B-1----:R-:W-:-:S03]  /*4440*/  F2FP.PACK_AB R51, R54, R51 ;  /* 0x000000333633723e */ /* 0x002fc600000000ff */
[----:B------:R-:W-:Y:S04]  /*4450*/  STS [R0.X4+0x40], R72 ;  /* 0x0000404800007388 */ /* 0x000fe80000004800 */
[----:B------:R-:W-:Y:S01]  /*4460*/  STS [R0.X4+0xc4], R73 ;  /* 0x0000c44900007388 */ /* 0x000fe20000004800 */
[----:B--2---:R-:W-:-:S03]  /*4470*/  F2FP.PACK_AB R53, R56, R53 ;  /* 0x000000353835723e */ /* 0x004fc600000000ff */
[----:B------:R-:W-:Y:S04]  /*4480*/  STS [R0.X4+0x60], R74 ;  /* 0x0000604a00007388 */ /* 0x000fe80000004800 */
        /* <DEDUP_REMOVED lines=12> */
[----:B------:R4:W-:Y:S04]  /*4550*/  STS [R0.X4+0xc4], R45 ;  /* 0x0000c42d00007388 */ /* 0x0009e80000004800 */
[----:B------:R-:W-:Y:S01]  /*4560*/  STS [R0.X4], R84 ;  /* 0x0000005400007388 */ /* 0x000fe20000004800 */
[----:B0-----:R-:W-:-:S03]  /*4570*/  F2FP.PACK_AB R57, R60, R57 ;  /* 0x000000393c39723e */ /* 0x001fc600000000ff */
[----:B------:R-:W-:Y:S01]  /*4580*/  STS [R0.X4+0x84], R85 ;  /* 0x0000845500007388 */ /* 0x000fe20000004800 */
[----:B----4-:R-:W-:-:S03]  /*4590*/  IMAD R45, R8, c[0x0][0x198], RZ ;  /* 0x00006600082d7a24 */ /* 0x010fc600078e02ff */
[----:B------:R-:W-:Y:S01]  /*45a0*/  STS [R0.X4+0x20], R86 ;  /* 0x0000205600007388 */ /* 0x000fe20000004800 */
[----:B------:R-:W-:Y:S01]  /*45b0*/  IMAD.WIDE R40, R45, 0x2, R2 ;  /* 0x000000022d287825 */ /* 0x000fe200078e0202 */
[----:B-1----:R-:W-:Y:S02]  /*45c0*/  F2FP.PACK_AB R59, R62, R59 ;  /* 0x0000003b3e3b723e */ /* 0x002fe400000000ff */
[----:B------:R-:W-:Y:S01]  /*45d0*/  STS [R0.X4+0xa4], R87 ;  /* 0x0000a45700007388 */ /* 0x000fe20000004800 */
[----:B------:R-:W-:-:S03]  /*45e0*/  IMAD R45, R10, c[0x0][0x198], RZ ;  /* 0x000066000a2d7a24 */ /* 0x000fc600078e02ff */
[----:B------:R0:W-:Y:S01]  /*45f0*/  STS [R0.X4+0x40], R44 ;  /* 0x0000402c00007388 */ /* 0x0001e20000004800 */
[----:B--2---:R-:W-:-:S03]  /*4600*/  F2FP.PACK_AB R61, R64, R61 ;  /* 0x0000003d403d723e */ /* 0x004fc600000000ff */
[----:B------:R-:W-:Y:S04]  /*4610*/  STS [R0.X4+0x60], R46 ;  /* 0x0000602e00007388 */ /* 0x000fe80000004800 */
[----:B------:R-:W-:Y:S01]  /*4620*/  STS [R0.X4+0xe4], R47 ;  /* 0x0000e42f00007388 */ /* 0x000fe20000004800 */
[----:B0-----:R-:W-:-:S03]  /*4630*/  PRMT R44, R14, 0x7632, R44 ;  /* 0x000076320e2c7816 */ /* 0x001fc6000000002c */
[----:B------:R-:W-:Y:S06]  /*4640*/  BAR.SYNC 0x0 ;  /* 0x0000000000007b1d */ /* 0x000fec0000000000 */
[----:B------:R-:W-:Y:S01]  /*4650*/  PRMT R0, R65, 0x7632, R0 ;  /* 0x0000763241007816 */ /* 0x000fe20000000000 */
[----:B------:R0:W-:Y:S01]  /*4660*/  @P1 STG.E.U16 [R4.64], R65 ;  /* 0x0000004104001986 */ /* 0x0001e2000c101506 */
[----:B------:R-:W-:Y:S02]  /*4670*/  ISETP.LT.AND P1, PT, R11, c[0x0][0x17c], !P0 ;  /* 0x00005f000b007a0c */ /* 0x000fe40004721270 */
[----:B---3--:R-:W-:Y:S01]  /*4680*/  F2FP.PACK_AB R63, R66, R63 ;  /* 0x0000003f423f723e */ /* 0x008fe200000000ff */
[----:B------:R1:W-:Y:S01]  /*4690*/  @P2 STG.E.U16 [R6.64], R0 ;  /* 0x0000000006002986 */ /* 0x0003e2000c101506 */
[C---:B------:R-:W-:Y:S01]  /*46a0*/  ISETP.LT.AND P2, PT, R9.reuse, c[0x0][0x17c], !P0 ;  /* 0x00005f0009007a0c */ /* 0x040fe20004741270 */
[----:B------:R-:W-:-:S02]  /*46b0*/  IMAD R9, R9, c[0x0][0x198], RZ ;  /* 0x0000660009097a24 */ /* 0x000fc400078e02ff */
[----:B------:R2:W-:Y:S01]  /*46c0*/  @P3 STG.E.U16 [R38.64], R14 ;  /* 0x0000000e26003986 */ /* 0x0005e2000c101506 */
[----:B------:R-:W-:Y:S01]  /*46d0*/  ISETP.LT.AND P3, PT, R15, c[0x0][0x17c], !P0 ;  /* 0x00005f000f007a0c */ /* 0x000fe20004761270 */
[--C-:B------:R-:W-:Y:S02]  /*46e0*/  IMAD.WIDE R8, R9, 0x2, R2.reuse ;  /* 0x0000000209087825 */ /* 0x100fe400078e0202 */
[----:B------:R-:W-:Y:S01]  /*46f0*/  @P6 STG.E.U16 [R40.64], R44 ;  /* 0x0000002c28006986 */ /* 0x000fe2000c101506 */
[----:B------:R-:W-:Y:S01]  /*4700*/  ISETP.LT.AND P6, PT, R10, c[0x0][0x17c], !P0 ;  /* 0x00005f000a007a0c */ /* 0x000fe200047c1270 */
[----:B0-----:R-:W-:Y:S01]  /*4710*/  IMAD.WIDE R4, R45, 0x2, R2 ;  /* 0x000000022d047825 */ /* 0x001fe200078e0202 */
[----:B-1----:R-:W-:-:S03]  /*4720*/  PRMT R0, R37, 0x7632, R0 ;  /* 0x0000763225007816 */ /* 0x002fc60000000000 */
[----:B------:R0:W-:Y:S01]  /*4730*/  @P2 STG.E.U16 [R8.64], R37 ;  /* 0x0000002508002986 */ /* 0x0001e2000c101506 */
[----:B------:R-:W-:Y:S01]  /*4740*/  IMAD R7, R11, c[0x0][0x198], RZ ;  /* 0x000066000b077a24 */ /* 0x000fe200078e02ff */
[----:B------:R-:W-:Y:S01]  /*4750*/  ISETP.LT.AND P2, PT, R16, c[0x0][0x17c], !P0 ;  /* 0x00005f0010007a0c */ /* 0x000fe20004741270 */
[----:B--2---:R-:W-:Y:S01]  /*4760*/  IMAD.MOV.U32 R14, RZ, RZ, c[0x0][0x198] ;  /* 0x00006600ff0e7624 */ /* 0x004fe200078e00ff */
[----:B------:R-:W-:Y:S01]  /*4770*/  LDS R16, [R42.X4+0x210] ;  /* 0x000210002a107984 */ /* 0x000fe20000004800 */
[----:B------:R-:W-:Y:S02]  /*4780*/  IMAD R11, R12, c[0x0][0x198], RZ ;  /* 0x000066000c0b7a24 */ /* 0x000fe400078e02ff */
[----:B------:R-:W-:Y:S01]  /*4790*/  IMAD R13, R14, 0x10, R13 ;  /* 0x000000100e0d7824 */ /* 0x000fe200078e020d */
[----:B------:R1:W-:Y:S01]  /*47a0*/  @P6 STG.E.U16 [R4.64], R0 ;  /* 0x0000000004006986 */ /* 0x0003e2000c101506 */
[----:B------:R-:W-:Y:S01]  /*47b0*/  ISETP.LT.AND P6, PT, R12, c[0x0][0x17c], !P0 ;  /* 0x00005f000c007a0c */ /* 0x000fe200047c1270 */
[----:B------:R-:W-:Y:S01]  /*47c0*/  IMAD.WIDE R6, R7, 0x2, R2 ;  /* 0x0000000207067825 */ /* 0x000fe200078e0202 */
[----:B------:R-:W-:-:S03]  /*47d0*/  PRMT R12, R55, 0x7632, R12 ;  /* 0x00007632370c7816 */ /* 0x000fc6000000000c */
[----:B0-----:R-:W-:Y:S01]  /*47e0*/  IMAD.WIDE R8, R11, 0x2, R2 ;  /* 0x000000020b087825 */ /* 0x001fe200078e0202 */
[----:B------:R0:W-:Y:S01]  /*47f0*/  @P1 STG.E.U16 [R6.64], R43 ;  /* 0x0000002b06001986 */ /* 0x0001e2000c101506 */
[----:B------:R-:W-:Y:S02]  /*4800*/  ISETP.LT.AND P1, PT, R17, c[0x0][0x17c], !P0 ;  /* 0x00005f0011007a0c */ /* 0x000fe40004721270 */
[----:B------:R-:W-:Y:S01]  /*4810*/  IMAD R11, R14, 0x2, R13 ;  /* 0x000000020e0b7824 */ /* 0x000fe200078e020d */
[----:B-1----:R-:W-:Y:S01]  /*4820*/  PRMT R0, R43, 0x7632, R0 ;  /* 0x000076322b007816 */ /* 0x002fe20000000000 */
[----:B------:R-:W-:-:S04]  /*4830*/  IMAD.WIDE R4, R13, 0x2, R2 ;  /* 0x000000020d047825 */ /* 0x000fc800078e0202 */
[----:B------:R-:W-:Y:S01]  /*4840*/  IMAD R13, R14, 0x2, R11 ;  /* 0x000000020e0d7824 */ /* 0x000fe200078e020b */
[----:B------:R1:W-:Y:S01]  /*4850*/  @P6 STG.E.U16 [R8.64], R0 ;  /* 0x0000000008006986 */ /* 0x0003e2000c101506 */
[--C-:B0-----:R-:W-:Y:S01]  /*4860*/  IMAD.WIDE R6, R11, 0x2, R2.reuse ;  /* 0x000000020b067825 */ /* 0x101fe200078e0202 */
[----:B------:R-:W-:Y:S02]  /*4870*/  ISETP.LT.AND P6, PT, R18, c[0x0][0x17c], !P0 ;  /* 0x00005f0012007a0c */ /* 0x000fe400047c1270 */
[----:B------:R0:W-:Y:S01]  /*4880*/  @P5 STG.E.U16 [R4.64], R49 ;  /* 0x0000003104005986 */ /* 0x0001e2000c101506 */
[----:B------:R-:W-:Y:S01]  /*4890*/  IMAD.WIDE R10, R13, 0x2, R2 ;  /* 0x000000020d0a7825 */ /* 0x000fe200078e0202 */
[----:B------:R-:W-:Y:S02]  /*48a0*/  ISETP.LT.AND P5, PT, R19, c[0x0][0x17c], !P0 ;  /* 0x00005f0013007a0c */ /* 0x000fe400047a1270 */
[----:B------:R-:W-:Y:S01]  /*48b0*/  LDS R18, [R42.X4+0x420] ;  /* 0x000420002a127984 */ /* 0x000fe20000004800 */
[----:B------:R-:W-:Y:S01]  /*48c0*/  IMAD R13, R14, 0x2, R13 ;  /* 0x000000020e0d7824 */ /* 0x000fe200078e020d */
[----:B-1----:R-:W-:-:S03]  /*48d0*/  PRMT R0, R51, 0x7632, R0 ;  /* 0x0000763233007816 */ /* 0x002fc60000000000 */
[----:B------:R-:W-:Y:S01]  /*48e0*/  IMAD R9, R14, 0x2, R13 ;  /* 0x000000020e097824 */ /* 0x000fe200078e020d */
[----:B------:R-:W1:Y:S01]  /*48f0*/  LDS R19, [R42.X4+0x528] ;  /* 0x000528002a137984 */ /* 0x000e620000004800 */
[----:B0-----:R-:W-:-:S05]  /*4900*/  PRMT R5, R49, 0x7632, R5 ;  /* 0x0000763231057816 */ /* 0x001fca0000000005 */
[----:B------:R0:W-:Y:S01]  /*4910*/  @P4 STG.E.U16 [R6.64], R5 ;  /* 0x0000000506004986 */ /* 0x0001e2000c101506 */
[----:B------:R-:W-:-:S03]  /*4920*/  ISETP.LT.AND P4, PT, R20, c[0x0][0x17c], !P0 ;  /* 0x00005f0014007a0c */ /* 0x000fc60004781270 */
[----:B------:R-:W-:Y:S01]  /*4930*/  @P3 STG.E.U16 [R10.64], R51 ;  /* 0x000000330a003986 */ /* 0x000fe2000c101506 */
[----:B------:R-:W-:-:S03]  /*4940*/  ISETP.LT.AND P3, PT, R21, c[0x0][0x17c], !P0 ;  /* 0x00005f0015007a0c */ /* 0x000fc60004761270 */
[----:B------:R-:W-:Y:S01]  /*4950*/  LDS R20, [R42.X4+0x630] ;  /* 0x000630002a147984 */ /* 0x000fe20000004800 */
[----:B0-----:R-:W-:-:S03]  /*4960*/  IMAD.WIDE R4, R13, 0x2, R2 ;  /* 0x000000020d047825 */ /* 0x001fc600078e0202 */
[----:B------:R-:W0:Y:S01]  /*4970*/  LDS R21, [R42.X4+0x738] ;  /* 0x000738002a157984 */ /* 0x000e220000004800 */
[----:B------:R-:W-:-:S03]  /*4980*/  IMAD R13, R14, 0x2, R9 ;  /* 0x000000020e0d7824 */ /* 0x000fc600078e0209 */
[----:B------:R2:W-:Y:S01]  /*4990*/  @P2 STG.E.U16 [R4.64], R0 ;  /* 0x0000000004002986 */ /* 0x0005e2000c101506 */
[--C-:B------:R-:W-:Y:S01]  /*49a0*/  IMAD.WIDE R8, R9, 0x2, R2.reuse ;  /* 0x0000000209087825 */ /* 0x100fe200078e0202 */
[----:B------:R-:W-:Y:S02]  /*49b0*/  ISETP.LT.AND P2, PT, R22, c[0x0][0x17c], !P0 ;  /* 0x00005f0016007a0c */ /* 0x000fe40004741270 */
[----:B------:R-:W-:Y:S01]  /*49c0*/  LDS R0, [R42.X4] ;  /* 0x000000002a007984 */ /* 0x000fe20000004800 */
[----:B------:R-:W-:-:S03]  /*49d0*/  IMAD.WIDE R6, R13, 0x2, R2 ;  /* 0x000000020d067825 */ /* 0x000fc600078e0202 */
[----:B------:R3:W-:Y:S01]  /*49e0*/  @P1 STG.E.U16 [R8.64], R53 ;  /* 0x0000003508001986 */ /* 0x0007e2000c101506 */
[C---:B------:R-:W-:Y:S01]  /*49f0*/  IMAD R13, R14.reuse, 0x2, R13 ;  /* 0x000000020e0d7824 */ /* 0x040fe200078e020d */
[----:B------:R-:W-:Y:S02]  /*4a00*/  ISETP.LT.AND P1, PT, R23, c[0x0][0x17c], !P0 ;  /* 0x00005f0017007a0c */ /* 0x000fe40004721270 */
[----:B--2---:R-:W-:Y:S01]  /*4a10*/  PRMT R5, R53, 0x7632, R5 ;  /* 0x0000763235057816 */ /* 0x004fe20000000005 */
[----:B------:R-:W-:Y:S01]  /*4a20*/  IMAD R11, R14, 0x2, R13 ;  /* 0x000000020e0b7824 */ /* 0x000fe200078e020d */
[----:B-1----:R-:W-:-:S03]  /*4a30*/  F2FP.PACK_AB R18, R19, R18 ;  /* 0x000000121312723e */ /* 0x002fc600000000ff */
[----:B------:R1:W-:Y:S01]  /*4a40*/  @P6 STG.E.U16 [R6.64], R5 ;  /* 0x0000000506006986 */ /* 0x0003e2000c101506 */
[----:B------:R-:W-:Y:S01]  /*4a50*/  ISETP.LT.AND P6, PT, R24, c[0x0][0x17c], !P0 ;  /* 0x00005f0018007a0c */ /* 0x000fe200047c1270 */
[----:B---3--:R-:W-:-:S04]  /*4a60*/  IMAD.WIDE R8, R11, 0x2, R2 ;  /* 0x000000020b087825 */ /* 0x008fc800078e0202 */
[----:B-1----:R-:W-:-:S04]  /*4a70*/  IMAD.WIDE R4, R13, 0x2, R2 ;  /* 0x000000020d047825 */ /* 0x002fc800078e0202 */
[C---:B------:R-:W-:Y:S01]  /*4a80*/  IMAD R13, R14.reuse, 0x2, R11 ;  /* 0x000000020e0d7824 */ /* 0x040fe200078e020b */
[----:B------:R1:W-:Y:S01]  /*4a90*/  @P5 STG.E.U16 [R4.64], R55 ;  /* 0x0000003704005986 */ /* 0x0003e2000c101506 */
[----:B------:R-:W-:Y:S02]  /*4aa0*/  ISETP.LT.AND P5, PT, R25, c[0x0][0x17c], !P0 ;  /* 0x00005f0019007a0c */ /* 0x000fe400047a1270 */
[----:B------:R-:W-:Y:S01]  /*4ab0*/  IMAD R11, R14, 0x2, R13 ;  /* 0x000000020e0b7824 */ /* 0x000fe200078e020d */
[----:B------:R2:W-:Y:S01]  /*4ac0*/  @P4 STG.E.U16 [R8.64], R12 ;  /* 0x0000000c08004986 */ /* 0x0005e2000c101506 */
[----:B------:R-:W-:Y:S01]  /*4ad0*/  IMAD.WIDE R6, R13, 0x2, R2 ;  /* 0x000000020d067825 */ /* 0x000fe200078e0202 */
[----:B------:R-:W-:Y:S02]  /*4ae0*/  ISETP.LT.AND P4, PT, R26, c[0x0][0x17c], !P0 ;  /* 0x00005f001a007a0c */ /* 0x000fe40004781270 */
[----:B------:R-:W3:Y:S01]  /*4af0*/  LDS R13, [R42.X4+0x108] ;  /* 0x000108002a0d7984 */ /* 0x000ee20000004800 */
[----:B------:R-:W-:Y:S01]  /*4b00*/  IMAD R15, R14, 0x2, R11 ;  /* 0x000000020e0f7824 */ /* 0x000fe200078e020b */
[----:B0-----:R-:W-:Y:S01]  /*4b10*/  F2FP.PACK_AB R20, R21, R20 ;  /* 0x000000141514723e */ /* 0x001fe200000000ff */
[----:B------:R-:W-:Y:S01]  /*4b20*/  IMAD.WIDE R10, R11, 0x2, R2 ;  /* 0x000000020b0a7825 */ /* 0x000fe200078e0202 */
[----:B------:R0:W-:Y:S01]  /*4b30*/  @P3 STG.E.U16 [R6.64], R57 ;  /* 0x0000003906003986 */ /* 0x0001e2000c101506 */
[----:B------:R-:W-:-:S02]  /*4b40*/  ISETP.LT.AND P3, PT, R27, c[0x0][0x17c], !P0 ;  /* 0x00005f001b007a0c */ /* 0x000fc40004761270 */
[----:B------:R-:W-:Y:S02]  /*4b50*/  IMAD R17, R14, 0x2, R15 ;  /* 0x000000020e117824 */ /* 0x000fe400078e020f */
[----:B-1----:R-:W-:-:S04]  /*4b60*/  IMAD.WIDE R4, R15, 0x2, R2 ;  /* 0x000000020f047825 */ /* 0x002fc800078e0202 */
[----:B--2---:R-:W-:Y:S01]  /*4b70*/  IMAD R9, R14, 0x2, R17 ;  /* 0x000000020e097824 */ /* 0x004fe200078e0211 */
[----:B0-----:R-:W-:-:S03]  /*4b80*/  PRMT R7, R57, 0x7632, R7 ;  /* 0x0000763239077816 */ /* 0x001fc60000000007 */
[----:B------:R-:W-:Y:S02]  /*4b90*/  IMAD R15, R14, 0x2, R9 ;  /* 0x000000020e0f7824 */ /* 0x000fe400078e0209 */
[----:B------:R-:W-:Y:S01]  /*4ba0*/  IMAD.WIDE R8, R9, 0x2, R2 ;  /* 0x0000000209087825 */ /* 0x000fe200078e0202 */
[----:B------:R0:W-:Y:S01]  /*4bb0*/  @P2 STG.E.U16 [R10.64], R7 ;  /* 0x000000070a002986 */ /* 0x0001e2000c101506 */
[----:B------:R-:W-:-:S03]  /*4bc0*/  ISETP.LT.AND P2, PT, R28, c[0x0][0x17c], !P0 ;  /* 0x00005f001c007a0c */ /* 0x000fc60004741270 */
[----:B------:R1:W-:Y:S01]  /*4bd0*/  @P1 STG.E.U16 [R4.64], R59 ;  /* 0x0000003b04001986 */ /* 0x0003e2000c101506 */
[----:B------:R-:W-:Y:S01]  /*4be0*/  ISETP.LT.AND P1, PT, R29, c[0x0][0x17c], !P0 ;  /* 0x00005f001d007a0c */ /* 0x000fe20004721270 */
[----:B0-----:R-:W-:Y:S02]  /*4bf0*/  IMAD.WIDE R6, R17, 0x2, R2 ;  /* 0x0000000211067825 */ /* 0x001fe400078e0202 */
[----:B------:R-:W0:Y:S02]  /*4c00*/  LDS R17, [R42.X4+0x318] ;  /* 0x000318002a117984 */ /* 0x000e240000004800 */
[C---:B------:R-:W-:Y:S01]  /*4c10*/  IMAD R11, R14.reuse, 0x2, R15 ;  /* 0x000000020e0b7824 */ /* 0x040fe200078e020f */
[----:B-1----:R-:W-:Y:S02]  /*4c20*/  PRMT R5, R59, 0x7632, R5 ;  /* 0x000076323b057816 */ /* 0x002fe40000000005 */
[----:B---3--:R-:W-:Y:S01]  /*4c30*/  F2FP.PACK_AB R0, R13, R0 ;  /* 0x000000000d00723e */ /* 0x008fe200000000ff */
[----:B------:R-:W-:-:S02]  /*4c40*/  IMAD R23, R14, 0x2, R11 ;  /* 0x000000020e177824 */ /* 0x000fc400078e020b */
[----:B------:R1:W-:Y:S01]  /*4c50*/  @P6 STG.E.U16 [R6.64], R5 ;  /* 0x0000000506006986 */ /* 0x0003e2000c101506 */
[----:B------:R-:W-:Y:S02]  /*4c60*/  ISETP.LT.AND P6, PT, R30, c[0x0][0x17c], !P0 ;  /* 0x00005f001e007a0c */ /* 0x000fe400047c1270 */
[----:B------:R-:W-:Y:S01]  /*4c70*/  PRMT R22, R0, 0x7632, R22 ;  /* 0x0000763200167816 */ /* 0x000fe20000000016 */
[----:B------:R2:W-:Y:S01]  /*4c80*/  @P5 STG.E.U16 [R8.64], R61 ;  /* 0x0000003d08005986 */ /* 0x0005e2000c101506 */
[----:B------:R-:W-:Y:S01]  /*4c90*/  ISETP.LT.AND P5, PT, R31, c[0x0][0x17c], !P0 ;  /* 0x00005f001f007a0c */ /* 0x000fe200047a1270 */
[----:B-1----:R-:W-:-:S04]  /*4ca0*/  IMAD.WIDE R4, R15, 0x2, R2 ;  /* 0x000000020f047825 */ /* 0x002fc800078e0202 */
[----:B------:R-:W-:Y:S01]  /*4cb0*/  IMAD R15, R14, 0x2, R23 ;  /* 0x000000020e0f7824 */ /* 0x000fe200078e0217 */
[----:B--2---:R-:W-:Y:S01]  /*4cc0*/  PRMT R9, R61, 0x7632, R9 ;  /* 0x000076323d097816 */ /* 0x004fe20000000009 */
[----:B------:R-:W-:-:S04]  /*4cd0*/  IMAD.WIDE R6, R11, 0x2, R2 ;  /* 0x000000020b067825 */ /* 0x000fc800078e0202 */
[----:B------:R-:W-:Y:S01]  /*4ce0*/  IMAD R25, R14, 0x2, R15 ;  /* 0x000000020e197824 */ /* 0x000fe200078e020f */
[----:B------:R1:W-:Y:S01]  /*4cf0*/  @P4 STG.E.U16 [R4.64], R9 ;  /* 0x0000000904004986 */ /* 0x0003e2000c101506 */
[----:B------:R-:W-:Y:S01]  /*4d00*/  IMAD.WIDE R10, R15, 0x2, R2 ;  /* 0x000000020f0a7825 */ /* 0x000fe200078e0202 */
[----:B------:R-:W-:Y:S02]  /*4d10*/  ISETP.LT.AND P4, PT, R32, c[0x0][0x17c], !P0 ;  /* 0x00005f0020007a0c */ /* 0x000fe40004781270 */
[----:B------:R2:W-:Y:S01]  /*4d20*/  @P3 STG.E.U16 [R6.64], R63 ;  /* 0x0000003f06003986 */ /* 0x0005e2000c101506 */
[----:B------:R-:W-:Y:S01]  /*4d30*/  IMAD R27, R14, 0x2, R25 ;  /* 0x000000020e1b7824 */ /* 0x000fe200078e0219 */
[----:B------:R-:W-:-:S03]  /*4d40*/  ISETP.LT.AND P3, PT, R33, c[0x0][0x17c], !P0 ;  /* 0x00005f0021007a0c */ /* 0x000fc60004761270 */
[----:B------:R-:W-:Y:S01]  /*4d50*/  IMAD R13, R14, 0x2, R27 ;  /* 0x000000020e0d7824 */ /* 0x000fe200078e021b */
[----:B0-----:R-:W-:Y:S02]  /*4d60*/  F2FP.PACK_AB R16, R17, R16 ;  /* 0x000000101110723e */ /* 0x001fe400000000ff */
[----:B-1----:R-:W-:Y:S01]  /*4d70*/  PRMT R5, R63, 0x7632, R5 ;  /* 0x000076323f057816 */ /* 0x002fe20000000005 */
[----:B------:R-:W-:-:S04]  /*4d80*/  IMAD.WIDE R8, R23, 0x2, R2 ;  /* 0x0000000217087825 */ /* 0x000fc800078e0202 */
[----:B------:R-:W-:Y:S01]  /*4d90*/  IMAD R15, R14, 0x2, R13 ;  /* 0x000000020e0f7824 */ /* 0x000fe200078e020d */
[----:B------:R0:W-:Y:S01]  /*4da0*/  @P2 STG.E.U16 [R8.64], R5 ;  /* 0x0000000508002986 */ /* 0x0001e2000c101506 */
[----:B------:R-:W-:Y:S01]  /*4db0*/  ISETP.LT.AND P2, PT, R34, c[0x0][0x17c], !P0 ;  /* 0x00005f0022007a0c */ /* 0x000fe20004741270 */
[----:B--2---:R-:W-:Y:S02]  /*4dc0*/  IMAD.WIDE R6, R27, 0x2, R2 ;  /* 0x000000021b067825 */ /* 0x004fe400078e0202 */
[----:B------:R1:W-:Y:S01]  /*4dd0*/  @P1 STG.E.U16 [R10.64], R0 ;  /* 0x000000000a001986 */ /* 0x0003e2000c101506 */
[----:B------:R-:W-:Y:S01]  /*4de0*/  ISETP.LT.AND P1, PT, R35, c[0x0][0x17c], !P0 ;  /* 0x00005f0023007a0c */ /* 0x000fe20004721270 */
[----:B------:R-:W-:Y:S01]  /*4df0*/  IMAD R23, R14, 0x2, R15 ;  /* 0x000000020e177824 */ /* 0x000fe200078e020f */
[----:B------:R-:W-:-:S03]  /*4e00*/  ISETP.LT.AND P0, PT, R36, c[0x0][0x17c], !P0 ;  /* 0x00005f0024007a0c */ /* 0x000fc60004701270 */
[----:B------:R-:W-:Y:S02]  /*4e10*/  IMAD R29, R14, 0x2, R23 ;  /* 0x000000020e1d7824 */ /* 0x000fe400078e0217 */
[----:B0-----:R-:W-:-:S04]  /*4e20*/  IMAD.WIDE R4, R25, 0x2, R2 ;  /* 0x0000000219047825 */ /* 0x001fc800078e0202 */
[----:B------:R-:W-:Y:S01]  /*4e30*/  IMAD.WIDE R8, R13, 0x2, R2 ;  /* 0x000000020d087825 */ /* 0x000fe200078e0202 */
[----:B-1----:R-:W-:Y:S01]  /*4e40*/  PRMT R0, R16, 0x7632, R0 ;  /* 0x0000763210007816 */ /* 0x002fe20000000000 */
[----:B------:R0:W-:Y:S02]  /*4e50*/  @P6 STG.E.U16 [R4.64], R22 ;  /* 0x0000001604006986 */ /* 0x0001e4000c101506 */
[----:B------:R-:W-:Y:S02]  /*4e60*/  IMAD R25, R14, 0x2, R29 ;  /* 0x000000020e197824 */ /* 0x000fe400078e021d */
[--C-:B------:R-:W-:Y:S01]  /*4e70*/  IMAD.WIDE R12, R15, 0x2, R2.reuse ;  /* 0x000000020f0c7825 */ /* 0x100fe200078e0202 */
[----:B------:R1:W-:Y:S03]  /*4e80*/  @P5 STG.E.U16 [R6.64], R16 ;  /* 0x0000001006005986 */ /* 0x0003e6000c101506 */
[----:B------:R-:W-:Y:S01]  /*4e90*/  IMAD.WIDE R14, R23, 0x2, R2 ;  /* 0x00000002170e7825 */ /* 0x000fe200078e0202 */
[----:B------:R1:W-:Y:S01]  /*4ea0*/  @P4 STG.E.U16 [R8.64], R0 ;  /* 0x0000000008004986 */ /* 0x0003e2000c101506 */
[----:B0-----:R-:W-:-:S02]  /*4eb0*/  PRMT R5, R18, 0x7632, R5 ;  /* 0x0000763212057816 */ /* 0x001fc40000000005 */
[--C-:B------:R-:W-:Y:S01]  /*4ec0*/  IMAD.WIDE R10, R29, 0x2, R2.reuse ;  /* 0x000000021d0a7825 */ /* 0x100fe200078e0202 */
[----:B------:R1:W-:Y:S03]  /*4ed0*/  @P3 STG.E.U16 [R12.64], R18 ;  /* 0x000000120c003986 */ /* 0x0003e6000c101506 */
[----:B------:R-:W-:Y:S01]  /*4ee0*/  IMAD.WIDE R2, R25, 0x2, R2 ;  /* 0x0000000219027825 */ /* 0x000fe200078e0202 */
[----:B------:R1:W-:Y:S04]  /*4ef0*/  @P2 STG.E.U16 [R14.64], R5 ;  /* 0x000000050e002986 */ /* 0x0003e8000c101506 */
[----:B------:R1:W-:Y:S01]  /*4f00*/  @P1 STG.E.U16 [R10.64], R20 ;  /* 0x000000140a001986 */ /* 0x0003e2000c101506 */
[----:B------:R-:W-:Y:S05]  /*4f10*/  @!P0 EXIT ;  /* 0x000000000000894d */ /* 0x000fea0003800000 */
[----:B-1----:R-:W-:-:S05]  /*4f20*/  PRMT R0, R20, 0x7632, R0 ;  /* 0x0000763214007816 */ /* 0x002fca0000000000 */
[----:B------:R-:W-:Y:S01]  /*4f30*/  STG.E.U16 [R2.64], R0 ;  /* 0x0000000002007986 */ /* 0x000fe2000c101506 */
[----:B------:R-:W-:Y:S05]  /*4f40*/  EXIT ;  /* 0x000000000000794d */ /* 0x000fea0003800000 */
.L_x_3:
[----:B------:R-:W-:-:S00]  /*4f50*/  BRA `(.L_x_3) ;  /* 0xfffffff000007947 */ /* 0x000fc0000383ffff */
[----:B------:R-:W-:-:S00]  /*4f60*/  NOP ;  /* 0x0000000000007918 */ /* 0x000fc00000000000 */
        /* <DEDUP_REMOVED lines=9> */
.L_x_4:


//--------------------- .nv.shared.matmul_kernel_01234567891011 --------------------------
	.section	.nv.shared.matmul_kernel_01234567891011,"aw",@nobits
	.align	16
